	.target	sm_100a

	.elftype	@"ET_EXEC"


//--------------------- .note.nv.tkinfo           --------------------------
	.section	.note.nv.tkinfo,"",@"SHT_NOTE"
	.sectionflags	@"SHF_NOTE_NV_TKINFO"
	.tkinfo
        /*0018*/ 	.word	0x00000002
        /*0030*/ 	.string	""
        /*0030*/ 	.string	"ptxas"
        /*0030*/ 	.string	"Cuda compilation tools, release 13.0, V13.0.88"
        /*0030*/ 	.string	"Build cuda_13.0.r13.0/compiler.36424714_0"
        /*0030*/ 	.string	"-arch sm_100a -m 64 "



//--------------------- .note.nv.cuinfo           --------------------------
	.section	.note.nv.cuinfo,"",@"SHT_NOTE"
	.sectionflags	@"SHF_NOTE_NV_CUINFO"
        /*0018*/ 	.short	0x0002
        /*001a*/ 	.short	0x0064
        /*001c*/ 	.short	0x0082
	.zero		2


//--------------------- .nv.info                  --------------------------
	.section	.nv.info,"",@"SHT_CUDA_INFO"
	.align	4


	//----- nvinfo : EIATTR_REGCOUNT
	.align		4
        /*0000*/ 	.byte	0x04, 0x2f
        /*0002*/ 	.short	(.L_19 - .L_18)
	.align		4
.L_18:
        /*0004*/ 	.word	index@(_ZN7cutlass13device_kernelINS_4gemm6kernel13GemmUniversalIN4cute5tupleIJiiiiEEENS1_10collective13CollectiveMmaINS1_35MainloopSm100TmaUmmaWarpSpecializedILi7ELi2ELi4ENS5_IJNS4_1CILi1EEESB_SB_EEEEENS5_IJNSA_ILi64EEENSA_ILi160EEENSA_ILi128EEEEEEaNS5_IJlSB_lEEEaSI_NS4_8TiledMMAINS4_8MMA_AtomIJNS4_15SM100_MMA_S8_SSIaaiLi64ELi160ELNS4_4UMMA5MajorE0ELSN_0ELNSM_8SaturateE0EEEEEENS4_6LayoutISC_NS5_IJNSA_ILi0EEESS_SS_EEEEENS5_IJNS4_10UnderscoreESV_SV_EEEEENS4_13SM90_TMA_LOADENS4_14ComposedLayoutINS4_7SwizzleILi3ELi4ELi3EEENS4_18smem_ptr_flag_bitsILi8EEENSR_INS5_IJNSA_ILi8EEESG_EEENS5_IJSG_SB_EEEEEEEvNS4_8identityESY_S18_vS19_EENS_8epilogue10collective18CollectiveEpilogueINS1B_23Sm100TmaWarpSpecializedILi1ELi1ELi80ELb0ELb0EEEJSH_NS5_IJNSR_ISE_SB_EENSR_ISF_SB_EEEEEaSI_aSI_NS1B_6fusion15FusionCallbacksIS1F_NS1J_17LinearCombinationIaiaiLNS_15FloatRoundStyleE2EEESH_S1I_JEEENS4_5SM1004TMEM4LOAD26SM100_TMEM_LOAD_16dp32b16xESY_NSZ_INS10_ILi1ELi4ELi3EEES13_NSR_INS5_IJS14_NSA_ILi32EEEEEENS5_IJS1U_SB_EEEEEEENS4_39AutoVectorizingCopyWithAssumedAlignmentILi128EEENS4_14SM90_TMA_STOREES1Y_S20_S20_EEEvvEEEEvNT_6ParamsE)
        /*0008*/ 	.word	0x000000e6


	//----- nvinfo : EIATTR_FRAME_SIZE
	.align		4
.L_19:
        /*000c*/ 	.byte	0x04, 0x11
        /*000e*/ 	.short	(.L_21 - .L_20)
	.align		4
.L_20:
        /*0010*/ 	.word	index@($__internal_2_$__cuda_sm10x_tcgen05_guardrail_trap_unallocated_columns_being_dealloced)
        /*0014*/ 	.word	0x00000000


	//----- nvinfo : EIATTR_FRAME_SIZE
	.align		4
.L_21:
        /*0018*/ 	.byte	0x04, 0x11
        /*001a*/ 	.short	(.L_23 - .L_22)
	.align		4
.L_22:
        /*001c*/ 	.word	index@($__internal_1_$__cuda_sm10x_tcgen05_guardrail_trap_phase_invalid_during_alloc)
        /*0020*/ 	.word	0x00000000


	//----- nvinfo : EIATTR_FRAME_SIZE
	.align		4
.L_23:
        /*0024*/ 	.byte	0x04, 0x11
        /*0026*/ 	.short	(.L_25 - .L_24)
	.align		4
.L_24:
        /*0028*/ 	.word	index@($__internal_0_$__cuda_sm10x_tcgen05_guardrail_trap_col_being_dealloced_not_returned_by_alloc)
        /*002c*/ 	.word	0x00000000


	//----- nvinfo : EIATTR_FRAME_SIZE
	.align		4
.L_25:
        /*0030*/ 	.byte	0x04, 0x11
        /*0032*/ 	.short	(.L_27 - .L_26)
	.align		4
.L_26:
        /*0034*/ 	.word	index@(_ZN7cutlass13device_kernelINS_4gemm6kernel13GemmUniversalIN4cute5tupleIJiiiiEEENS1_10collective13CollectiveMmaINS1_35MainloopSm100TmaUmmaWarpSpecializedILi7ELi2ELi4ENS5_IJNS4_1CILi1EEESB_SB_EEEEENS5_IJNSA_ILi64EEENSA_ILi160EEENSA_ILi128EEEEEEaNS5_IJlSB_lEEEaSI_NS4_8TiledMMAINS4_8MMA_AtomIJNS4_15SM100_MMA_S8_SSIaaiLi64ELi160ELNS4_4UMMA5MajorE0ELSN_0ELNSM_8SaturateE0EEEEEENS4_6LayoutISC_NS5_IJNSA_ILi0EEESS_SS_EEEEENS5_IJNS4_10UnderscoreESV_SV_EEEEENS4_13SM90_TMA_LOADENS4_14ComposedLayoutINS4_7SwizzleILi3ELi4ELi3EEENS4_18smem_ptr_flag_bitsILi8EEENSR_INS5_IJNSA_ILi8EEESG_EEENS5_IJSG_SB_EEEEEEEvNS4_8identityESY_S18_vS19_EENS_8epilogue10collective18CollectiveEpilogueINS1B_23Sm100TmaWarpSpecializedILi1ELi1ELi80ELb0ELb0EEEJSH_NS5_IJNSR_ISE_SB_EENSR_ISF_SB_EEEEEaSI_aSI_NS1B_6fusion15FusionCallbacksIS1F_NS1J_17LinearCombinationIaiaiLNS_15FloatRoundStyleE2EEESH_S1I_JEEENS4_5SM1004TMEM4LOAD26SM100_TMEM_LOAD_16dp32b16xESY_NSZ_INS10_ILi1ELi4ELi3EEES13_NSR_INS5_IJS14_NSA_ILi32EEEEEENS5_IJS1U_SB_EEEEEEENS4_39AutoVectorizingCopyWithAssumedAlignmentILi128EEENS4_14SM90_TMA_STOREES1Y_S20_S20_EEEvvEEEEvNT_6ParamsE)
        /*0038*/ 	.word	0x00000000


	//----- nvinfo : EIATTR_MIN_STACK_SIZE
	.align		4
.L_27:
        /*003c*/ 	.byte	0x04, 0x12
        /*003e*/ 	.short	(.L_29 - .L_28)
	.align		4
.L_28:
        /*0040*/ 	.word	index@(_ZN7cutlass13device_kernelINS_4gemm6kernel13GemmUniversalIN4cute5tupleIJiiiiEEENS1_10collective13CollectiveMmaINS1_35MainloopSm100TmaUmmaWarpSpecializedILi7ELi2ELi4ENS5_IJNS4_1CILi1EEESB_SB_EEEEENS5_IJNSA_ILi64EEENSA_ILi160EEENSA_ILi128EEEEEEaNS5_IJlSB_lEEEaSI_NS4_8TiledMMAINS4_8MMA_AtomIJNS4_15SM100_MMA_S8_SSIaaiLi64ELi160ELNS4_4UMMA5MajorE0ELSN_0ELNSM_8SaturateE0EEEEEENS4_6LayoutISC_NS5_IJNSA_ILi0EEESS_SS_EEEEENS5_IJNS4_10UnderscoreESV_SV_EEEEENS4_13SM90_TMA_LOADENS4_14ComposedLayoutINS4_7SwizzleILi3ELi4ELi3EEENS4_18smem_ptr_flag_bitsILi8EEENSR_INS5_IJNSA_ILi8EEESG_EEENS5_IJSG_SB_EEEEEEEvNS4_8identityESY_S18_vS19_EENS_8epilogue10collective18CollectiveEpilogueINS1B_23Sm100TmaWarpSpecializedILi1ELi1ELi80ELb0ELb0EEEJSH_NS5_IJNSR_ISE_SB_EENSR_ISF_SB_EEEEEaSI_aSI_NS1B_6fusion15FusionCallbacksIS1F_NS1J_17LinearCombinationIaiaiLNS_15FloatRoundStyleE2EEESH_S1I_JEEENS4_5SM1004TMEM4LOAD26SM100_TMEM_LOAD_16dp32b16xESY_NSZ_INS10_ILi1ELi4ELi3EEES13_NSR_INS5_IJS14_NSA_ILi32EEEEEENS5_IJS1U_SB_EEEEEEENS4_39AutoVectorizingCopyWithAssumedAlignmentILi128EEENS4_14SM90_TMA_STOREES1Y_S20_S20_EEEvvEEEEvNT_6ParamsE)
        /*0044*/ 	.word	0x00000000
.L_29:


//--------------------- .nv.compat                --------------------------
	.section	.nv.compat,"",@"SHT_CUDA_COMPAT_INFO"
	.align	4
        /*0000*/ 	.byte	0x02, 0x09, 0x01, 0x00, 0x02, 0x02, 0x03, 0x00, 0x02, 0x05, 0x06, 0x00, 0x03, 0x07, 0x01, 0x01
        /*0010*/ 	.byte	0x02, 0x03, 0x01, 0x00, 0x02, 0x06, 0x01, 0x00, 0x04, 0x0b, 0x08, 0x00, 0x01, 0x00, 0x00, 0x00
        /*0020*/ 	.byte	0x00, 0x00, 0x00, 0x00


//--------------------- .nv.info._ZN7cutlass13device_kernelINS_4gemm6kernel13GemmUniversalIN4cute5tupleIJiiiiEEENS1_10collective13CollectiveMmaINS1_35MainloopSm100TmaUmmaWarpSpecializedILi7ELi2ELi4ENS5_IJNS4_1CILi1EEESB_SB_EEEEENS5_IJNSA_ILi64EEENSA_ILi160EEENSA_ILi128EEEEEEaNS5_IJlSB_lEEEaSI_NS4_8TiledMMAINS4_8MMA_AtomIJNS4_15SM100_MMA_S8_SSIaaiLi64ELi160ELNS4_4UMMA5MajorE0ELSN_0ELNSM_8SaturateE0EEEEEENS4_6LayoutISC_NS5_IJNSA_ILi0EEESS_SS_EEEEENS5_IJNS4_10UnderscoreESV_SV_EEEEENS4_13SM90_TMA_LOADENS4_14ComposedLayoutINS4_7SwizzleILi3ELi4ELi3EEENS4_18smem_ptr_flag_bitsILi8EEENSR_INS5_IJNSA_ILi8EEESG_EEENS5_IJSG_SB_EEEEEEEvNS4_8identityESY_S18_vS19_EENS_8epilogue10collective18CollectiveEpilogueINS1B_23Sm100TmaWarpSpecializedILi1ELi1ELi80ELb0ELb0EEEJSH_NS5_IJNSR_ISE_SB_EENSR_ISF_SB_EEEEEaSI_aSI_NS1B_6fusion15FusionCallbacksIS1F_NS1J_17LinearCombinationIaiaiLNS_15FloatRoundStyleE2EEESH_S1I_JEEENS4_5SM1004TMEM4LOAD26SM100_TMEM_LOAD_16dp32b16xESY_NSZ_INS10_ILi1ELi4ELi3EEES13_NSR_INS5_IJS14_NSA_ILi32EEEEEENS5_IJS1U_SB_EEEEEEENS4_39AutoVectorizingCopyWithAssumedAlignmentILi128EEENS4_14SM90_TMA_STOREES1Y_S20_S20_EEEvvEEEEvNT_6ParamsE --------------------------
	.section	.nv.info._ZN7cutlass13device_kernelINS_4gemm6kernel13GemmUniversalIN4cute5tupleIJiiiiEEENS1_10collective13CollectiveMmaINS1_35MainloopSm100TmaUmmaWarpSpecializedILi7ELi2ELi4ENS5_IJNS4_1CILi1EEESB_SB_EEEEENS5_IJNSA_ILi64EEENSA_ILi160EEENSA_ILi128EEEEEEaNS5_IJlSB_lEEEaSI_NS4_8TiledMMAINS4_8MMA_AtomIJNS4_15SM100_MMA_S8_SSIaaiLi64ELi160ELNS4_4UMMA5MajorE0ELSN_0ELNSM_8SaturateE0EEEEEENS4_6LayoutISC_NS5_IJNSA_ILi0EEESS_SS_EEEEENS5_IJNS4_10UnderscoreESV_SV_EEEEENS4_13SM90_TMA_LOADENS4_14ComposedLayoutINS4_7SwizzleILi3ELi4ELi3EEENS4_18smem_ptr_flag_bitsILi8EEENSR_INS5_IJNSA_ILi8EEESG_EEENS5_IJSG_SB_EEEEEEEvNS4_8identityESY_S18_vS19_EENS_8epilogue10collective18CollectiveEpilogueINS1B_23Sm100TmaWarpSpecializedILi1ELi1ELi80ELb0ELb0EEEJSH_NS5_IJNSR_ISE_SB_EENSR_ISF_SB_EEEEEaSI_aSI_NS1B_6fusion15FusionCallbacksIS1F_NS1J_17LinearCombinationIaiaiLNS_15FloatRoundStyleE2EEESH_S1I_JEEENS4_5SM1004TMEM4LOAD26SM100_TMEM_LOAD_16dp32b16xESY_NSZ_INS10_ILi1ELi4ELi3EEES13_NSR_INS5_IJS14_NSA_ILi32EEEEEENS5_IJS1U_SB_EEEEEEENS4_39AutoVectorizingCopyWithAssumedAlignmentILi128EEENS4_14SM90_TMA_STOREES1Y_S20_S20_EEEvvEEEEvNT_6ParamsE,"",@"SHT_CUDA_INFO"
	.sectionflags	@""
	.align	4


	//----- nvinfo : EIATTR_CUDA_API_VERSION
	.align		4
        /*0000*/ 	.byte	0x04, 0x37
        /*0002*/ 	.short	(.L_31 - .L_30)
.L_30:
        /*0004*/ 	.word	0x00000082


	//----- nvinfo : EIATTR_KPARAM_INFO
	.align		4
.L_31:
        /*0008*/ 	.byte	0x04, 0x17
        /*000a*/ 	.short	(.L_33 - .L_32)
.L_32:
        /*000c*/ 	.word	0x00000000
        /*0010*/ 	.short	0x0000
        /*0012*/ 	.short	0x0000
        /*0014*/ 	.byte	0x00, 0xf0, 0x01, 0x20


	//----- nvinfo : EIATTR_AT_ENTRY_FRAGMENTS
	.align		4
.L_33:
        /*0018*/ 	.byte	0x04, 0x4f
        /*001a*/ 	.short	(.L_35 - .L_34)


	//   ....[0]....
.L_34:
        /*001c*/ 	.word	0x00000006


	//----- nvinfo : EIATTR_RESERVED_SMEM_USED
	.align		4
.L_35:
        /*0020*/ 	.byte	0x01, 0x41
	.zero		2


	//----- nvinfo : EIATTR_SPARSE_MMA_MASK
	.align		4
        /*0024*/ 	.byte	0x03, 0x50
        /*0026*/ 	.short	0x0000


	//----- nvinfo : EIATTR_TCGEN05_1CTA_USED
	.align		4
        /*0028*/ 	.byte	0x01, 0x51
	.zero		2


	//----- nvinfo : EIATTR_MAXREG_COUNT
	.align		4
        /*002c*/ 	.byte	0x03, 0x1b
        /*002e*/ 	.short	0x00ff


	//----- nvinfo : EIATTR_NUM_BARRIERS
	.align		4
        /*0030*/ 	.byte	0x02, 0x4c
        /*0032*/ 	.byte	0x07
	.zero		1


	//----- nvinfo : EIATTR_EXTERNS
	.align		4
        /*0034*/ 	.byte	0x04, 0x0f
        /*0036*/ 	.short	(.L_37 - .L_36)


	//   ....[0]....
	.align		4
.L_36:
        /*0038*/ 	.word	index@(__assertfail)


	//----- nvinfo : EIATTR_MERCURY_ISA_VERSION
	.align		4
.L_37:
        /*003c*/ 	.byte	0x03, 0x5f
        /*003e*/ 	.short	0x0101


	//----- nvinfo : EIATTR_INT_WARP_WIDE_INSTR_OFFSETS
	.align		4
        /*0040*/ 	.byte	0x04, 0x31
        /*0042*/ 	.short	(.L_39 - .L_38)


	//   ....[0]....
.L_38:
        /*0044*/ 	.word	0x00001de0


	//   ....[1]....
        /*0048*/ 	.word	0x00003a30


	//   ....[2]....
        /*004c*/ 	.word	0x00003a50


	//   ....[3]....
        /*0050*/ 	.word	0x00003a80


	//   ....[4]....
        /*0054*/ 	.word	0x000044b0


	//   ....[5]....
        /*0058*/ 	.word	0x00004540


	//   ....[6]....
        /*005c*/ 	.word	0x00004570


	//   ....[7]....
        /*0060*/ 	.word	0x000045b0


	//   ....[8]....
        /*0064*/ 	.word	0x00004730


	//   ....[9]....
        /*0068*/ 	.word	0x00004750


	//----- nvinfo : EIATTR_COOP_GROUP_MASK_REGIDS
	.align		4
.L_39:
        /*006c*/ 	.byte	0x04, 0x29
        /*006e*/ 	.short	(.L_41 - .L_40)


	//   ....[0]....
.L_40:
        /*0070*/ 	.word	0xffffffff


	//   ....[1]....
        /*0074*/ 	.word	0xffffffff


	//   ....[2]....
        /*0078*/ 	.word	0xffffffff


	//   ....[3]....
        /*007c*/ 	.word	0xffffffff


	//   ....[4]....
        /*0080*/ 	.word	0xffffffff


	//   ....[5]....
        /*0084*/ 	.word	0xffffffff


	//   ....[6]....
        /*0088*/ 	.word	0xffffffff


	//   ....[7]....
        /*008c*/ 	.word	0xffffffff


	//   ....[8]....
        /*0090*/ 	.word	0xffffffff


	//   ....[9]....
        /*0094*/ 	.word	0xffffffff


	//   ....[10]....
        /*0098*/ 	.word	0xffffffff


	//   ....[11]....
        /*009c*/ 	.word	0xffffffff


	//   ....[12]....
        /*00a0*/ 	.word	0xffffffff


	//----- nvinfo : EIATTR_COOP_GROUP_INSTR_OFFSETS
	.align		4
.L_41:
        /*00a4*/ 	.byte	0x04, 0x28
        /*00a6*/ 	.short	(.L_43 - .L_42)


	//   ....[0]....
.L_42:
        /*00a8*/ 	.word	0x00000090


	//   ....[1]....
        /*00ac*/ 	.word	0x000004d0


	//   ....[2]....
        /*00b0*/ 	.word	0x000006a0


	//   ....[3]....
        /*00b4*/ 	.word	0x000007e0


	//   ....[4]....
        /*00b8*/ 	.word	0x000008e0


	//   ....[5]....
        /*00bc*/ 	.word	0x00000a50


	//   ....[6]....
        /*00c0*/ 	.word	0x00000bf0


	//   ....[7]....
        /*00c4*/ 	.word	0x00001cc0


	//   ....[8]....
        /*00c8*/ 	.word	0x00002c50


	//   ....[9]....
        /*00cc*/ 	.word	0x00002e60


	//   ....[10]....
        /*00d0*/ 	.word	0x00002e90


	//   ....[11]....
        /*00d4*/ 	.word	0x00003910


	//   ....[12]....
        /*00d8*/ 	.word	0x00003b40


	//----- nvinfo : EIATTR_VRC_CTA_INIT_COUNT
	.align		4
.L_43:
        /*00dc*/ 	.byte	0x02, 0x4a
        /*00de*/ 	.byte	0x80
	.zero		1


	//----- nvinfo : EIATTR_SYSCALL_OFFSETS
	.align		4
        /*00e0*/ 	.byte	0x04, 0x46
        /*00e2*/ 	.short	(.L_45 - .L_44)


	//   ....[0]....
.L_44:
        /*00e4*/ 	.word	0x00005100


	//   ....[1]....
        /*00e8*/ 	.word	0x00005240


	//   ....[2]....
        /*00ec*/ 	.word	0x00005a80


	//   ....[3]....
        /*00f0*/ 	.word	0x00005c00


	//   ....[4]....
        /*00f4*/ 	.word	0x00005d80


	//   ....[5]....
        /*00f8*/ 	.word	0x00005f00


	//   ....[6]....
        /*00fc*/ 	.word	0x00006080


	//----- nvinfo : EIATTR_MBARRIER_INSTR_OFFSETS
	.align		4
.L_45:
        /*0100*/ 	.byte	0x04, 0x39
        /*0102*/ 	.short	(.L_47 - .L_46)


	//   ....[0]....
.L_46:
        /*0104*/ 	.word	0x000005b0
        /*0108*/ 	.word	0x000000ff
        /*010c*/ 	.word	0x00000000
        /*0110*/ 	.short	0x0100
        /*0112*/ 	.byte	0x05
	.zero		1


	//   ....[1]....
        /*0114*/ 	.word	0x000005c0
        /*0118*/ 	.word	0x000000ff
        /*011c*/ 	.word	0x00000038
        /*0120*/ 	.short	0x0100
        /*0122*/ 	.byte	0x05
	.zero		1


	//   ....[2]....
        /*0124*/ 	.word	0x000005d0
        /*0128*/ 	.word	0x000000ff
        /*012c*/ 	.word	0x00000008
        /*0130*/ 	.short	0x0100
        /*0132*/ 	.byte	0x05
	.zero		1


	//   ....[3]....
        /*0134*/ 	.word	0x000005e0
        /*0138*/ 	.word	0x000000ff
        /*013c*/ 	.word	0x00000040
        /*0140*/ 	.short	0x0100
        /*0142*/ 	.byte	0x05
	.zero		1


	//   ....[4]....
        /*0144*/ 	.word	0x000005f0
        /*0148*/ 	.word	0x000000ff
        /*014c*/ 	.word	0x00000010
        /*0150*/ 	.short	0x0100
        /*0152*/ 	.byte	0x05
	.zero		1


	//   ....[5]....
        /*0154*/ 	.word	0x00000600
        /*0158*/ 	.word	0x000000ff
        /*015c*/ 	.word	0x00000048
        /*0160*/ 	.short	0x0100
        /*0162*/ 	.byte	0x05
	.zero		1


	//   ....[6]....
        /*0164*/ 	.word	0x00000610
        /*0168*/ 	.word	0x000000ff
        /*016c*/ 	.word	0x00000018
        /*0170*/ 	.short	0x0100
        /*0172*/ 	.byte	0x05
	.zero		1


	//   ....[7]....
        /*0174*/ 	.word	0x00000620
        /*0178*/ 	.word	0x000000ff
        /*017c*/ 	.word	0x00000050
        /*0180*/ 	.short	0x0100
        /*0182*/ 	.byte	0x05
	.zero		1


	//   ....[8]....
        /*0184*/ 	.word	0x00000630
        /*0188*/ 	.word	0x000000ff
        /*018c*/ 	.word	0x00000020
        /*0190*/ 	.short	0x0100
        /*0192*/ 	.byte	0x05
	.zero		1


	//   ....[9]....
        /*0194*/ 	.word	0x00000640
        /*0198*/ 	.word	0x000000ff
        /*019c*/ 	.word	0x00000058
        /*01a0*/ 	.short	0x0100
        /*01a2*/ 	.byte	0x05
	.zero		1


	//   ....[10]....
        /*01a4*/ 	.word	0x00000650
        /*01a8*/ 	.word	0x000000ff
        /*01ac*/ 	.word	0x00000028
        /*01b0*/ 	.short	0x0100
        /*01b2*/ 	.byte	0x05
	.zero		1


	//   ....[11]....
        /*01b4*/ 	.word	0x00000660
        /*01b8*/ 	.word	0x000000ff
        /*01bc*/ 	.word	0x00000060
        /*01c0*/ 	.short	0x0100
        /*01c2*/ 	.byte	0x05
	.zero		1


	//   ....[12]....
        /*01c4*/ 	.word	0x00000670
        /*01c8*/ 	.word	0x000000ff
        /*01cc*/ 	.word	0x00000030
        /*01d0*/ 	.short	0x0100
        /*01d2*/ 	.byte	0x05
	.zero		1


	//   ....[13]....
        /*01d4*/ 	.word	0x00000680
        /*01d8*/ 	.word	0x000000ff
        /*01dc*/ 	.word	0x00000068
        /*01e0*/ 	.short	0x0100
        /*01e2*/ 	.byte	0x05
	.zero		1


	//   ....[14]....
        /*01e4*/ 	.word	0x000007b0
        /*01e8*/ 	.word	0x000000ff
        /*01ec*/ 	.word	0x00000070
        /*01f0*/ 	.short	0x0100
        /*01f2*/ 	.byte	0x07
	.zero		1


	//   ....[15]....
        /*01f4*/ 	.word	0x000007c0
        /*01f8*/ 	.word	0x000000ff
        /*01fc*/ 	.word	0x00000078
        /*0200*/ 	.short	0x0100
        /*0202*/ 	.byte	0x07
	.zero		1


	//   ....[16]....
        /*0204*/ 	.word	0x000008b0
        /*0208*/ 	.word	0x000000ff
        /*020c*/ 	.word	0x00000080
        /*0210*/ 	.short	0x0100
        /*0212*/ 	.byte	0x05
	.zero		1


	//   ....[17]....
        /*0214*/ 	.word	0x000008c0
        /*0218*/ 	.word	0x000000ff
        /*021c*/ 	.word	0x00000088
        /*0220*/ 	.short	0x0100
        /*0222*/ 	.byte	0x05
	.zero		1


	//   ....[18]....
        /*0224*/ 	.word	0x00000a00
        /*0228*/ 	.word	0x000000ff
        /*022c*/ 	.word	0x00000090
        /*0230*/ 	.short	0x0100
        /*0232*/ 	.byte	0x05
	.zero		1


	//   ....[19]....
        /*0234*/ 	.word	0x00000a10
        /*0238*/ 	.word	0x000000ff
        /*023c*/ 	.word	0x000000a0
        /*0240*/ 	.short	0x0100
        /*0242*/ 	.byte	0x05
	.zero		1


	//   ....[20]....
        /*0244*/ 	.word	0x00000a20
        /*0248*/ 	.word	0x000000ff
        /*024c*/ 	.word	0x00000098
        /*0250*/ 	.short	0x0100
        /*0252*/ 	.byte	0x05
	.zero		1


	//   ....[21]....
        /*0254*/ 	.word	0x00000a30
        /*0258*/ 	.word	0x000000ff
        /*025c*/ 	.word	0x000000a8
        /*0260*/ 	.short	0x0100
        /*0262*/ 	.byte	0x05
	.zero		1


	//   ....[22]....
        /*0264*/ 	.word	0x00000b60
        /*0268*/ 	.word	0x000000ff
        /*026c*/ 	.word	0x000000b0
        /*0270*/ 	.short	0x0100
        /*0272*/ 	.byte	0x07
	.zero		1


	//   ....[23]....
        /*0274*/ 	.word	0x00000b70
        /*0278*/ 	.word	0x000000ff
        /*027c*/ 	.word	0x000000d0
        /*0280*/ 	.short	0x0100
        /*0282*/ 	.byte	0x07
	.zero		1


	//   ....[24]....
        /*0284*/ 	.word	0x00000b80
        /*0288*/ 	.word	0x000000ff
        /*028c*/ 	.word	0x000000b8
        /*0290*/ 	.short	0x0100
        /*0292*/ 	.byte	0x07
	.zero		1


	//   ....[25]....
        /*0294*/ 	.word	0x00000b90
        /*0298*/ 	.word	0x000000ff
        /*029c*/ 	.word	0x000000d8
        /*02a0*/ 	.short	0x0100
        /*02a2*/ 	.byte	0x07
	.zero		1


	//   ....[26]....
        /*02a4*/ 	.word	0x00000ba0
        /*02a8*/ 	.word	0x000000ff
        /*02ac*/ 	.word	0x000000c0
        /*02b0*/ 	.short	0x0100
        /*02b2*/ 	.byte	0x07
	.zero		1


	//   ....[27]....
        /*02b4*/ 	.word	0x00000bb0
        /*02b8*/ 	.word	0x000000ff
        /*02bc*/ 	.word	0x000000e0
        /*02c0*/ 	.short	0x0100
        /*02c2*/ 	.byte	0x07
	.zero		1


	//   ....[28]....
        /*02c4*/ 	.word	0x00000bc0
        /*02c8*/ 	.word	0x000000ff
        /*02cc*/ 	.word	0x000000c8
        /*02d0*/ 	.short	0x0100
        /*02d2*/ 	.byte	0x07
	.zero		1


	//   ....[29]....
        /*02d4*/ 	.word	0x00000bd0
        /*02d8*/ 	.word	0x000000ff
        /*02dc*/ 	.word	0x000000e8
        /*02e0*/ 	.short	0x0100
        /*02e2*/ 	.byte	0x07
	.zero		1


	//   ....[30]....
        /*02e4*/ 	.word	0x00000cc0
        /*02e8*/ 	.word	0x000000ff
        /*02ec*/ 	.word	0x000000f0
        /*02f0*/ 	.short	0x0100
        /*02f2*/ 	.byte	0x05
	.zero		1


	//   ....[31]....
        /*02f4*/ 	.word	0x00000cd0
        /*02f8*/ 	.word	0x000000ff
        /*02fc*/ 	.word	0x00000100
        /*0300*/ 	.short	0x0100
        /*0302*/ 	.byte	0x05
	.zero		1


	//   ....[32]....
        /*0304*/ 	.word	0x00000ce0
        /*0308*/ 	.word	0x000000ff
        /*030c*/ 	.word	0x000000f8
        /*0310*/ 	.short	0x0100
        /*0312*/ 	.byte	0x05
	.zero		1


	//   ....[33]....
        /*0314*/ 	.word	0x00000cf0
        /*0318*/ 	.word	0x000000ff
        /*031c*/ 	.word	0x00000108
        /*0320*/ 	.short	0x0100
        /*0322*/ 	.byte	0x05
	.zero		1


	//   ....[34]....
        /*0324*/ 	.word	0x000015c0
        /*0328*/ 	.word	0x00000003
        /*032c*/ 	.word	0x00000100
        /*0330*/ 	.short	0x010a
        /*0332*/ 	.byte	0xff
	.zero		1


	//   ....[35]....
        /*0334*/ 	.word	0x000015f0
        /*0338*/ 	.word	0x00000003
        /*033c*/ 	.word	0x000000f0
        /*0340*/ 	.short	0x0101
        /*0342*/ 	.byte	0xff
	.zero		1


	//   ....[36]....
        /*0344*/ 	.word	0x000016c0
        /*0348*/ 	.word	0x000000ff
        /*034c*/ 	.word	0x00000038
        /*0350*/ 	.short	0x010a
        /*0352*/ 	.byte	0x05
	.zero		1


	//   ....[37]....
        /*0354*/ 	.word	0x00001760
        /*0358*/ 	.word	0x000000ff
        /*035c*/ 	.word	0x00000038
        /*0360*/ 	.short	0x010a
        /*0362*/ 	.byte	0x21
	.zero		1


	//   ....[38]....
        /*0364*/ 	.word	0x000018b0
        /*0368*/ 	.word	0x000000ff
        /*036c*/ 	.word	0x00000038
        /*0370*/ 	.short	0x010a
        /*0372*/ 	.byte	0x08
	.zero		1


	//   ....[39]....
        /*0374*/ 	.word	0x000019c0
        /*0378*/ 	.word	0x000000ff
        /*037c*/ 	.word	0x00000088
        /*0380*/ 	.short	0x0101
        /*0382*/ 	.byte	0x04
	.zero		1


	//   ....[40]....
        /*0384*/ 	.word	0x000019e0
        /*0388*/ 	.word	0x000000ff
        /*038c*/ 	.word	0x00000038
        /*0390*/ 	.short	0x010a
        /*0392*/ 	.byte	0x05
	.zero		1


	//   ....[41]....
        /*0394*/ 	.word	0x00001a60
        /*0398*/ 	.word	0x000000ff
        /*039c*/ 	.word	0x00000038
        /*03a0*/ 	.short	0x010a
        /*03a2*/ 	.byte	0x11
	.zero		1


	//   ....[42]....
        /*03a4*/ 	.word	0x00001bb0
        /*03a8*/ 	.word	0x000000ff
        /*03ac*/ 	.word	0x00000038
        /*03b0*/ 	.short	0x010a
        /*03b2*/ 	.byte	0x08
	.zero		1


	//   ....[43]....
        /*03b4*/ 	.word	0x00001cf0
        /*03b8*/ 	.word	0x00000002
        /*03bc*/ 	.word	0x00000090
        /*03c0*/ 	.short	0x010a
        /*03c2*/ 	.byte	0xff
	.zero		1


	//   ....[44]....
        /*03c4*/ 	.word	0x00001db0
        /*03c8*/ 	.word	0x00000002
        /*03cc*/ 	.word	0x00000000
        /*03d0*/ 	.short	0x0101
        /*03d2*/ 	.byte	0xff
	.zero		1


	//   ....[45]....
        /*03d4*/ 	.word	0x00002310
        /*03d8*/ 	.word	0x000000ff
        /*03dc*/ 	.word	0x00000000
        /*03e0*/ 	.short	0x010a
        /*03e2*/ 	.byte	0x05
	.zero		1


	//   ....[46]....
        /*03e4*/ 	.word	0x000023a0
        /*03e8*/ 	.word	0x000000ff
        /*03ec*/ 	.word	0x00000000
        /*03f0*/ 	.short	0x010a
        /*03f2*/ 	.byte	0x05
	.zero		1


	//   ....[47]....
        /*03f4*/ 	.word	0x00002430
        /*03f8*/ 	.word	0x000000ff
        /*03fc*/ 	.word	0x00000000
        /*0400*/ 	.short	0x010a
        /*0402*/ 	.byte	0x05
	.zero		1


	//   ....[48]....
        /*0404*/ 	.word	0x000024c0
        /*0408*/ 	.word	0x000000ff
        /*040c*/ 	.word	0x00000000
        /*0410*/ 	.short	0x010a
        /*0412*/ 	.byte	0x05
	.zero		1


	//   ....[49]....
        /*0414*/ 	.word	0x00002550
        /*0418*/ 	.word	0x000000ff
        /*041c*/ 	.word	0x00000000
        /*0420*/ 	.short	0x010a
        /*0422*/ 	.byte	0x05
	.zero		1


	//   ....[50]....
        /*0424*/ 	.word	0x000025e0
        /*0428*/ 	.word	0x000000ff
        /*042c*/ 	.word	0x00000000
        /*0430*/ 	.short	0x010a
        /*0432*/ 	.byte	0x05
	.zero		1


	//   ....[51]....
        /*0434*/ 	.word	0x00002680
        /*0438*/ 	.word	0x00000000
        /*043c*/ 	.word	0x00000000
        /*0440*/ 	.short	0x010a
        /*0442*/ 	.byte	0xff
	.zero		1


	//   ....[52]....
        /*0444*/ 	.word	0x000027a0
        /*0448*/ 	.word	0x00000000
        /*044c*/ 	.word	0x000000f0
        /*0450*/ 	.short	0x010a
        /*0452*/ 	.byte	0xff
	.zero		1


	//   ....[53]....
        /*0454*/ 	.word	0x00002800
        /*0458*/ 	.word	0x00000004
        /*045c*/ 	.word	0x00000000
        /*0460*/ 	.short	0x0101
        /*0462*/ 	.byte	0xff
	.zero		1


	//   ....[54]....
        /*0464*/ 	.word	0x00002820
        /*0468*/ 	.word	0x000000ff
        /*046c*/ 	.word	0x000000a0
        /*0470*/ 	.short	0x010a
        /*0472*/ 	.byte	0x05
	.zero		1


	//   ....[55]....
        /*0474*/ 	.word	0x00002940
        /*0478*/ 	.word	0x00000000
        /*047c*/ 	.word	0x00000090
        /*0480*/ 	.short	0x010a
        /*0482*/ 	.byte	0xff
	.zero		1


	//   ....[56]....
        /*0484*/ 	.word	0x00002a50
        /*0488*/ 	.word	0x00000000
        /*048c*/ 	.word	0x00000000
        /*0490*/ 	.short	0x0101
        /*0492*/ 	.byte	0xff
	.zero		1


	//   ....[57]....
        /*0494*/ 	.word	0x00002ae0
        /*0498*/ 	.word	0x000000ff
        /*049c*/ 	.word	0x000000a0
        /*04a0*/ 	.short	0x0106
        /*04a2*/ 	.byte	0x05
	.zero		1


	//   ....[58]....
        /*04a4*/ 	.word	0x00002b00
        /*04a8*/ 	.word	0x000000ff
        /*04ac*/ 	.word	0x000000a0
        /*04b0*/ 	.short	0x010a
        /*04b2*/ 	.byte	0x05
	.zero		1


	//   ....[59]....
        /*04b4*/ 	.word	0x00002b90
        /*04b8*/ 	.word	0x000000ff
        /*04bc*/ 	.word	0x000000a0
        /*04c0*/ 	.short	0x0106
        /*04c2*/ 	.byte	0x04
	.zero		1


	//   ....[60]....
        /*04c4*/ 	.word	0x00002bd0
        /*04c8*/ 	.word	0x00000000
        /*04cc*/ 	.word	0x000000a0
        /*04d0*/ 	.short	0x010a
        /*04d2*/ 	.byte	0xff
	.zero		1


	//   ....[61]....
        /*04d4*/ 	.word	0x00003110
        /*04d8*/ 	.word	0x00000000
        /*04dc*/ 	.word	0x00000090
        /*04e0*/ 	.short	0x010a
        /*04e2*/ 	.byte	0xff
	.zero		1


	//   ....[62]....
        /*04e4*/ 	.word	0x00003220
        /*04e8*/ 	.word	0x00000003
        /*04ec*/ 	.word	0x00000000
        /*04f0*/ 	.short	0x0101
        /*04f2*/ 	.byte	0xff
	.zero		1


	//   ....[63]....
        /*04f4*/ 	.word	0x00003230
        /*04f8*/ 	.word	0x000000ff
        /*04fc*/ 	.word	0x00000000
        /*0500*/ 	.short	0x010a
        /*0502*/ 	.byte	0x05
	.zero		1


	//   ....[64]....
        /*0504*/ 	.word	0x000032a0
        /*0508*/ 	.word	0x000000ff
        /*050c*/ 	.word	0x000000d0
        /*0510*/ 	.short	0x010a
        /*0512*/ 	.byte	0x0e
	.zero		1


	//   ....[65]....
        /*0514*/ 	.word	0x00003370
        /*0518*/ 	.word	0x000000ff
        /*051c*/ 	.word	0x00000000
        /*0520*/ 	.short	0x010a
        /*0522*/ 	.byte	0x07
	.zero		1


	//   ....[66]....
        /*0524*/ 	.word	0x000034a0
        /*0528*/ 	.word	0x000000ff
        /*052c*/ 	.word	0x00000000
        /*0530*/ 	.short	0x010a
        /*0532*/ 	.byte	0x13
	.zero		1


	//   ....[67]....
        /*0534*/ 	.word	0x00003740
        /*0538*/ 	.word	0x000000ff
        /*053c*/ 	.word	0x00000000
        /*0540*/ 	.short	0x010a
        /*0542*/ 	.byte	0x05
	.zero		1


	//   ....[68]....
        /*0544*/ 	.word	0x000037d0
        /*0548*/ 	.word	0x000000ff
        /*054c*/ 	.word	0x00000000
        /*0550*/ 	.short	0x010a
        /*0552*/ 	.byte	0x05
	.zero		1


	//   ....[69]....
        /*0554*/ 	.word	0x00003860
        /*0558*/ 	.word	0x000000ff
        /*055c*/ 	.word	0x00000000
        /*0560*/ 	.short	0x010a
        /*0562*/ 	.byte	0x05
	.zero		1


	//   ....[70]....
        /*0564*/ 	.word	0x000038f0
        /*0568*/ 	.word	0x000000ff
        /*056c*/ 	.word	0x00000000
        /*0570*/ 	.short	0x010a
        /*0572*/ 	.byte	0x06
	.zero		1


	//   ....[71]....
        /*0574*/ 	.word	0x00003d30
        /*0578*/ 	.word	0x00000000
        /*057c*/ 	.word	0x00000090
        /*0580*/ 	.short	0x010a
        /*0582*/ 	.byte	0xff
	.zero		1


	//   ....[72]....
        /*0584*/ 	.word	0x00003e20
        /*0588*/ 	.word	0x00000000
        /*058c*/ 	.word	0x00000000
        /*0590*/ 	.short	0x0101
        /*0592*/ 	.byte	0xff
	.zero		1


	//   ....[73]....
        /*0594*/ 	.word	0x00004140
        /*0598*/ 	.word	0x000000ff
        /*059c*/ 	.word	0x00000088
        /*05a0*/ 	.short	0x010a
        /*05a2*/ 	.byte	0x07
	.zero		1


	//   ....[74]....
        /*05a4*/ 	.word	0x000042c0
        /*05a8*/ 	.word	0x000000ff
        /*05ac*/ 	.word	0x00000078
        /*05b0*/ 	.short	0x010a
        /*05b2*/ 	.byte	0x07
	.zero		1


	//   ....[75]....
        /*05b4*/ 	.word	0x00004780
        /*05b8*/ 	.word	0x000000ff
        /*05bc*/ 	.word	0x00000070
        /*05c0*/ 	.short	0x010b
        /*05c2*/ 	.byte	0x07
	.zero		1


	//   ....[76]....
        /*05c4*/ 	.word	0x000047b0
        /*05c8*/ 	.word	0x000000ff
        /*05cc*/ 	.word	0x00000000
        /*05d0*/ 	.short	0x0101
        /*05d2*/ 	.byte	0x25
	.zero		1


	//   ....[77]....
        /*05d4*/ 	.word	0x00004800
        /*05d8*/ 	.word	0x00000000
        /*05dc*/ 	.word	0x00000078
        /*05e0*/ 	.short	0x010a
        /*05e2*/ 	.byte	0xff
	.zero		1


	//   ....[78]....
        /*05e4*/ 	.word	0x00004b10
        /*05e8*/ 	.word	0x00000000
        /*05ec*/ 	.word	0x00000090
        /*05f0*/ 	.short	0x010a
        /*05f2*/ 	.byte	0xff
	.zero		1


	//   ....[79]....
        /*05f4*/ 	.word	0x00004c20
        /*05f8*/ 	.word	0x00000000
        /*05fc*/ 	.word	0x00000000
        /*0600*/ 	.short	0x0101
        /*0602*/ 	.byte	0xff
	.zero		1


	//   ....[80]....
        /*0604*/ 	.word	0x000055d0
        /*0608*/ 	.word	0x000000ff
        /*060c*/ 	.word	0x00000070
        /*0610*/ 	.short	0x010a
        /*0612*/ 	.byte	0x29
	.zero		1


	//   ....[81]....
        /*0614*/ 	.word	0x000055e0
        /*0618*/ 	.word	0x00000010
        /*061c*/ 	.word	0x000000b0
        /*0620*/ 	.short	0x010a
        /*0622*/ 	.byte	0xff
	.zero		1


	//   ....[82]....
        /*0624*/ 	.word	0x00005790
        /*0628*/ 	.word	0x000000ff
        /*062c*/ 	.word	0x00000070
        /*0630*/ 	.short	0x010a
        /*0632*/ 	.byte	0x29
	.zero		1


	//   ....[83]....
        /*0634*/ 	.word	0x000058a0
        /*0638*/ 	.word	0x000000ff
        /*063c*/ 	.word	0x00000000
        /*0640*/ 	.short	0x0101
        /*0642*/ 	.byte	0x04
	.zero		1


	//   ....[84]....
        /*0644*/ 	.word	0x00005960
        /*0648*/ 	.word	0x00000010
        /*064c*/ 	.word	0x000000b0
        /*0650*/ 	.short	0x010a
        /*0652*/ 	.byte	0xff
	.zero		1


	//   ....[85]....
        /*0654*/ 	.word	0x00007610
        /*0658*/ 	.word	0x000000ff
        /*065c*/ 	.word	0x00000000
        /*0660*/ 	.short	0x0101
        /*0662*/ 	.byte	0x05
	.zero		1


	//   ....[86]....
        /*0664*/ 	.word	0x00007a60
        /*0668*/ 	.word	0x00000003
        /*066c*/ 	.word	0x00000100
        /*0670*/ 	.short	0x010a
        /*0672*/ 	.byte	0xff
	.zero		1


	//   ....[87]....
        /*0674*/ 	.word	0x00007ac0
        /*0678*/ 	.word	0x00000002
        /*067c*/ 	.word	0x00000038
        /*0680*/ 	.short	0x010a
        /*0682*/ 	.byte	0xff
	.zero		1


	//   ....[88]....
        /*0684*/ 	.word	0x00007b20
        /*0688*/ 	.word	0x00000002
        /*068c*/ 	.word	0x00000038
        /*0690*/ 	.short	0x010a
        /*0692*/ 	.byte	0xff
	.zero		1


	//   ....[89]....
        /*0694*/ 	.word	0x00007b70
        /*0698*/ 	.word	0x00000002
        /*069c*/ 	.word	0x00000090
        /*06a0*/ 	.short	0x010a
        /*06a2*/ 	.byte	0xff
	.zero		1


	//   ....[90]....
        /*06a4*/ 	.word	0x00007bd0
        /*06a8*/ 	.word	0x00000000
        /*06ac*/ 	.word	0x00000000
        /*06b0*/ 	.short	0x010a
        /*06b2*/ 	.byte	0xff
	.zero		1


	//   ....[91]....
        /*06b4*/ 	.word	0x00007c30
        /*06b8*/ 	.word	0x00000000
        /*06bc*/ 	.word	0x00000000
        /*06c0*/ 	.short	0x010a
        /*06c2*/ 	.byte	0xff
	.zero		1


	//   ....[92]....
        /*06c4*/ 	.word	0x00007c90
        /*06c8*/ 	.word	0x00000000
        /*06cc*/ 	.word	0x00000000
        /*06d0*/ 	.short	0x010a
        /*06d2*/ 	.byte	0xff
	.zero		1


	//   ....[93]....
        /*06d4*/ 	.word	0x00007cf0
        /*06d8*/ 	.word	0x00000000
        /*06dc*/ 	.word	0x00000000
        /*06e0*/ 	.short	0x010a
        /*06e2*/ 	.byte	0xff
	.zero		1


	//   ....[94]....
        /*06e4*/ 	.word	0x00007d50
        /*06e8*/ 	.word	0x00000000
        /*06ec*/ 	.word	0x00000000
        /*06f0*/ 	.short	0x010a
        /*06f2*/ 	.byte	0xff
	.zero		1


	//   ....[95]....
        /*06f4*/ 	.word	0x00007db0
        /*06f8*/ 	.word	0x00000000
        /*06fc*/ 	.word	0x00000000
        /*0700*/ 	.short	0x010a
        /*0702*/ 	.byte	0xff
	.zero		1


	//   ....[96]....
        /*0704*/ 	.word	0x00007e00
        /*0708*/ 	.word	0x00000000
        /*070c*/ 	.word	0x000000f0
        /*0710*/ 	.short	0x010a
        /*0712*/ 	.byte	0xff
	.zero		1


	//   ....[97]....
        /*0714*/ 	.word	0x00007e60
        /*0718*/ 	.word	0x00000000
        /*071c*/ 	.word	0x000000a0
        /*0720*/ 	.short	0x010a
        /*0722*/ 	.byte	0xff
	.zero		1


	//   ....[98]....
        /*0724*/ 	.word	0x00007eb0
        /*0728*/ 	.word	0x00000000
        /*072c*/ 	.word	0x00000090
        /*0730*/ 	.short	0x010a
        /*0732*/ 	.byte	0xff
	.zero		1


	//   ....[99]....
        /*0734*/ 	.word	0x00007f10
        /*0738*/ 	.word	0x00000000
        /*073c*/ 	.word	0x000000a0
        /*0740*/ 	.short	0x010a
        /*0742*/ 	.byte	0xff
	.zero		1


	//   ....[100]....
        /*0744*/ 	.word	0x00007f60
        /*0748*/ 	.word	0x00000000
        /*074c*/ 	.word	0x00000090
        /*0750*/ 	.short	0x010a
        /*0752*/ 	.byte	0xff
	.zero		1


	//   ....[101]....
        /*0754*/ 	.word	0x00007fc0
        /*0758*/ 	.word	0x00000003
        /*075c*/ 	.word	0x000000d0
        /*0760*/ 	.short	0x010a
        /*0762*/ 	.byte	0xff
	.zero		1


	//   ....[102]....
        /*0764*/ 	.word	0x00008020
        /*0768*/ 	.word	0x00000000
        /*076c*/ 	.word	0x00000000
        /*0770*/ 	.short	0x010a
        /*0772*/ 	.byte	0xff
	.zero		1


	//   ....[103]....
        /*0774*/ 	.word	0x00008080
        /*0778*/ 	.word	0x00000000
        /*077c*/ 	.word	0x00000000
        /*0780*/ 	.short	0x010a
        /*0782*/ 	.byte	0xff
	.zero		1


	//   ....[104]....
        /*0784*/ 	.word	0x000080e0
        /*0788*/ 	.word	0x00000000
        /*078c*/ 	.word	0x00000000
        /*0790*/ 	.short	0x010a
        /*0792*/ 	.byte	0xff
	.zero		1


	//   ....[105]....
        /*0794*/ 	.word	0x00008140
        /*0798*/ 	.word	0x00000000
        /*079c*/ 	.word	0x00000000
        /*07a0*/ 	.short	0x010a
        /*07a2*/ 	.byte	0xff
	.zero		1


	//   ....[106]....
        /*07a4*/ 	.word	0x000081a0
        /*07a8*/ 	.word	0x00000000
        /*07ac*/ 	.word	0x00000000
        /*07b0*/ 	.short	0x010a
        /*07b2*/ 	.byte	0xff
	.zero		1


	//   ....[107]....
        /*07b4*/ 	.word	0x000081f0
        /*07b8*/ 	.word	0x00000000
        /*07bc*/ 	.word	0x00000090
        /*07c0*/ 	.short	0x010a
        /*07c2*/ 	.byte	0xff
	.zero		1


	//   ....[108]....
        /*07c4*/ 	.word	0x00008250
        /*07c8*/ 	.word	0x00000000
        /*07cc*/ 	.word	0x00000088
        /*07d0*/ 	.short	0x010a
        /*07d2*/ 	.byte	0xff
	.zero		1


	//   ....[109]....
        /*07d4*/ 	.word	0x000082b0
        /*07d8*/ 	.word	0x00000003
        /*07dc*/ 	.word	0x00000078
        /*07e0*/ 	.short	0x010a
        /*07e2*/ 	.byte	0xff
	.zero		1


	//   ....[110]....
        /*07e4*/ 	.word	0x00008300
        /*07e8*/ 	.word	0x00000000
        /*07ec*/ 	.word	0x00000090
        /*07f0*/ 	.short	0x010a
        /*07f2*/ 	.byte	0xff
	.zero		1


	//   ....[111]....
        /*07f4*/ 	.word	0x00008360
        /*07f8*/ 	.word	0x00000000
        /*07fc*/ 	.word	0x00000070
        /*0800*/ 	.short	0x010a
        /*0802*/ 	.byte	0xff
	.zero		1


	//   ....[112]....
        /*0804*/ 	.word	0x000083b0
        /*0808*/ 	.word	0x00000010
        /*080c*/ 	.word	0x000000b0
        /*0810*/ 	.short	0x010a
        /*0812*/ 	.byte	0xff
	.zero		1


	//----- nvinfo : EIATTR_NUM_MBARRIERS
	.align		4
.L_47:
        /*0814*/ 	.byte	0x03, 0x38
        /*0816*/ 	.short	0x0022


	//----- nvinfo : EIATTR_EXIT_INSTR_OFFSETS
	.align		4
        /*0818*/ 	.byte	0x04, 0x1c
        /*081a*/ 	.short	(.L_49 - .L_48)


	//   ....[0]....
.L_48:
        /*081c*/ 	.word	0x000026b0


	//   ....[1]....
        /*0820*/ 	.word	0x00002ba0


	//   ....[2]....
        /*0824*/ 	.word	0x00002c00


	//   ....[3]....
        /*0828*/ 	.word	0x00003b50


	//   ....[4]....
        /*082c*/ 	.word	0x00004830


	//   ....[5]....
        /*0830*/ 	.word	0x00004870


	//   ....[6]....
        /*0834*/ 	.word	0x00007a50


	//----- nvinfo : EIATTR_MAX_THREADS
	.align		4
.L_49:
        /*0838*/ 	.byte	0x04, 0x05
        /*083a*/ 	.short	(.L_51 - .L_50)
.L_50:
        /*083c*/ 	.word	0x00000100
        /*0840*/ 	.word	0x00000001
        /*0844*/ 	.word	0x00000001


	//----- nvinfo : EIATTR_CRS_STACK_SIZE
	.align		4
.L_51:
        /*0848*/ 	.byte	0x04, 0x1e
        /*084a*/ 	.short	(.L_53 - .L_52)
.L_52:
        /*084c*/ 	.word	0x00000000


	//----- nvinfo : EIATTR_CBANK_PARAM_SIZE
	.align		4
.L_53:
        /*0850*/ 	.byte	0x03, 0x19
        /*0852*/ 	.short	0x0800


	//----- nvinfo : EIATTR_PARAM_CBANK
	.align		4
        /*0854*/ 	.byte	0x04, 0x0a
        /*0856*/ 	.short	(.L_55 - .L_54)
	.align		4
.L_54:
        /*0858*/ 	.word	index@(.nv.constant0._ZN7cutlass13device_kernelINS_4gemm6kernel13GemmUniversalIN4cute5tupleIJiiiiEEENS1_10collective13CollectiveMmaINS1_35MainloopSm100TmaUmmaWarpSpecializedILi7ELi2ELi4ENS5_IJNS4_1CILi1EEESB_SB_EEEEENS5_IJNSA_ILi64EEENSA_ILi160EEENSA_ILi128EEEEEEaNS5_IJlSB_lEEEaSI_NS4_8TiledMMAINS4_8MMA_AtomIJNS4_15SM100_MMA_S8_SSIaaiLi64ELi160ELNS4_4UMMA5MajorE0ELSN_0ELNSM_8SaturateE0EEEEEENS4_6LayoutISC_NS5_IJNSA_ILi0EEESS_SS_EEEEENS5_IJNS4_10UnderscoreESV_SV_EEEEENS4_13SM90_TMA_LOADENS4_14ComposedLayoutINS4_7SwizzleILi3ELi4ELi3EEENS4_18smem_ptr_flag_bitsILi8EEENSR_INS5_IJNSA_ILi8EEESG_EEENS5_IJSG_SB_EEEEEEEvNS4_8identityESY_S18_vS19_EENS_8epilogue10collective18CollectiveEpilogueINS1B_23Sm100TmaWarpSpecializedILi1ELi1ELi80ELb0ELb0EEEJSH_NS5_IJNSR_ISE_SB_EENSR_ISF_SB_EEEEEaSI_aSI_NS1B_6fusion15FusionCallbacksIS1F_NS1J_17LinearCombinationIaiaiLNS_15FloatRoundStyleE2EEESH_S1I_JEEENS4_5SM1004TMEM4LOAD26SM100_TMEM_LOAD_16dp32b16xESY_NSZ_INS10_ILi1ELi4ELi3EEES13_NSR_INS5_IJS14_NSA_ILi32EEEEEENS5_IJS1U_SB_EEEEEEENS4_39AutoVectorizingCopyWithAssumedAlignmentILi128EEENS4_14SM90_TMA_STOREES1Y_S20_S20_EEEvvEEEEvNT_6ParamsE)
        /*085c*/ 	.short	0x0380
        /*085e*/ 	.short	0x0800


	//----- nvinfo : EIATTR_SW_WAR
	.align		4
.L_55:
        /*0860*/ 	.byte	0x04, 0x36
        /*0862*/ 	.short	(.L_57 - .L_56)
.L_56:
        /*0864*/ 	.word	0x00000008
.L_57:


//--------------------- .nv.callgraph             --------------------------
	.section	.nv.callgraph,"",@"SHT_CUDA_CALLGRAPH"
	.align	4
	.sectionentsize	8
	.align		4
        /*0000*/ 	.word	0x00000000
	.align		4
        /*0004*/ 	.word	0xffffffff
	.align		4
        /*0008*/ 	.word	index@(_ZN7cutlass13device_kernelINS_4gemm6kernel13GemmUniversalIN4cute5tupleIJiiiiEEENS1_10collective13CollectiveMmaINS1_35MainloopSm100TmaUmmaWarpSpecializedILi7ELi2ELi4ENS5_IJNS4_1CILi1EEESB_SB_EEEEENS5_IJNSA_ILi64EEENSA_ILi160EEENSA_ILi128EEEEEEaNS5_IJlSB_lEEEaSI_NS4_8TiledMMAINS4_8MMA_AtomIJNS4_15SM100_MMA_S8_SSIaaiLi64ELi160ELNS4_4UMMA5MajorE0ELSN_0ELNSM_8SaturateE0EEEEEENS4_6LayoutISC_NS5_IJNSA_ILi0EEESS_SS_EEEEENS5_IJNS4_10UnderscoreESV_SV_EEEEENS4_13SM90_TMA_LOADENS4_14ComposedLayoutINS4_7SwizzleILi3ELi4ELi3EEENS4_18smem_ptr_flag_bitsILi8EEENSR_INS5_IJNSA_ILi8EEESG_EEENS5_IJSG_SB_EEEEEEEvNS4_8identityESY_S18_vS19_EENS_8epilogue10collective18CollectiveEpilogueINS1B_23Sm100TmaWarpSpecializedILi1ELi1ELi80ELb0ELb0EEEJSH_NS5_IJNSR_ISE_SB_EENSR_ISF_SB_EEEEEaSI_aSI_NS1B_6fusion15FusionCallbacksIS1F_NS1J_17LinearCombinationIaiaiLNS_15FloatRoundStyleE2EEESH_S1I_JEEENS4_5SM1004TMEM4LOAD26SM100_TMEM_LOAD_16dp32b16xESY_NSZ_INS10_ILi1ELi4ELi3EEES13_NSR_INS5_IJS14_NSA_ILi32EEEEEENS5_IJS1U_SB_EEEEEEENS4_39AutoVectorizingCopyWithAssumedAlignmentILi128EEENS4_14SM90_TMA_STOREES1Y_S20_S20_EEEvvEEEEvNT_6ParamsE)
	.align		4
        /*000c*/ 	.word	index@(__assertfail)
	.align		4
        /*0010*/ 	.word	0x00000000
	.align		4
        /*0014*/ 	.word	0xfffffffe
	.align		4
        /*0018*/ 	.word	0x00000000
	.align		4
        /*001c*/ 	.word	0xfffffffd
	.align		4
        /*0020*/ 	.word	0x00000000
	.align		4
        /*0024*/ 	.word	0xfffffffc


//--------------------- .nv.constant4             --------------------------
	.section	.nv.constant4,"a",@progbits
	.align	8
	.align		8
.nv.constant4:
        /*0000*/ 	.dword	__assertfail
	.align		8
        /*0008*/ 	.dword	__unnamed_1
	.align		8
        /*0010*/ 	.dword	__unnamed_2
	.align		8
        /*0018*/ 	.dword	_ZN40_INTERNAL_3e4e8b1e_4_k_cu_5e18277b_285234cuda3std3__45__cpo5beginE
	.align		8
        /*0020*/ 	.dword	_ZN40_INTERNAL_3e4e8b1e_4_k_cu_5e18277b_285234cuda3std3__45__cpo3endE
	.align		8
        /*0028*/ 	.dword	_ZN40_INTERNAL_3e4e8b1e_4_k_cu_5e18277b_285234cuda3std3__45__cpo6cbeginE
	.align		8
        /*0030*/ 	.dword	_ZN40_INTERNAL_3e4e8b1e_4_k_cu_5e18277b_285234cuda3std3__45__cpo4cendE
	.align		8
        /*0038*/ 	.dword	_ZN40_INTERNAL_3e4e8b1e_4_k_cu_5e18277b_285234cuda3std3__442_GLOBAL__N__3e4e8b1e_4_k_cu_5e18277b_285236ignoreE
	.align		8
        /*0040*/ 	.dword	_ZN40_INTERNAL_3e4e8b1e_4_k_cu_5e18277b_285234cuda3std3__419piecewise_constructE
	.align		8
        /*0048*/ 	.dword	_ZN40_INTERNAL_3e4e8b1e_4_k_cu_5e18277b_285234cuda3std3__48in_placeE
	.align		8
        /*0050*/ 	.dword	_ZN40_INTERNAL_3e4e8b1e_4_k_cu_5e18277b_285234cuda3std6ranges3__45__cpo4swapE
	.align		8
        /*0058*/ 	.dword	_ZN40_INTERNAL_3e4e8b1e_4_k_cu_5e18277b_285234cuda3std6ranges3__45__cpo9iter_moveE
	.align		8
        /*0060*/ 	.dword	_ZN40_INTERNAL_3e4e8b1e_4_k_cu_5e18277b_285234cute7productE
	.align		8
        /*0068*/ 	.dword	_ZN40_INTERNAL_3e4e8b1e_4_k_cu_5e18277b_285234cute1_E
	.align		8
        /*0070*/ 	.dword	$str$25
	.align		8
        /*0078*/ 	.dword	$str$26
	.align		8
        /*0080*/ 	.dword	$str$27
	.align		8
        /*0088*/ 	.dword	$str$28


//--------------------- .text._ZN7cutlass13device_kernelINS_4gemm6kernel13GemmUniversalIN4cute5tupleIJiiiiEEENS1_10collective13CollectiveMmaINS1_35MainloopSm100TmaUmmaWarpSpecializedILi7ELi2ELi4ENS5_IJNS4_1CILi1EEESB_SB_EEEEENS5_IJNSA_ILi64EEENSA_ILi160EEENSA_ILi128EEEEEEaNS5_IJlSB_lEEEaSI_NS4_8TiledMMAINS4_8MMA_AtomIJNS4_15SM100_MMA_S8_SSIaaiLi64ELi160ELNS4_4UMMA5MajorE0ELSN_0ELNSM_8SaturateE0EEEEEENS4_6LayoutISC_NS5_IJNSA_ILi0EEESS_SS_EEEEENS5_IJNS4_10UnderscoreESV_SV_EEEEENS4_13SM90_TMA_LOADENS4_14ComposedLayoutINS4_7SwizzleILi3ELi4ELi3EEENS4_18smem_ptr_flag_bitsILi8EEENSR_INS5_IJNSA_ILi8EEESG_EEENS5_IJSG_SB_EEEEEEEvNS4_8identityESY_S18_vS19_EENS_8epilogue10collective18CollectiveEpilogueINS1B_23Sm100TmaWarpSpecializedILi1ELi1ELi80ELb0ELb0EEEJSH_NS5_IJNSR_ISE_SB_EENSR_ISF_SB_EEEEEaSI_aSI_NS1B_6fusion15FusionCallbacksIS1F_NS1J_17LinearCombinationIaiaiLNS_15FloatRoundStyleE2EEESH_S1I_JEEENS4_5SM1004TMEM4LOAD26SM100_TMEM_LOAD_16dp32b16xESY_NSZ_INS10_ILi1ELi4ELi3EEES13_NSR_INS5_IJS14_NSA_ILi32EEEEEENS5_IJS1U_SB_EEEEEEENS4_39AutoVectorizingCopyWithAssumedAlignmentILi128EEENS4_14SM90_TMA_STOREES1Y_S20_S20_EEEvvEEEEvNT_6ParamsE --------------------------
	.section	.text._ZN7cutlass13device_kernelINS_4gemm6kernel13GemmUniversalIN4cute5tupleIJiiiiEEENS1_10collective13CollectiveMmaINS1_35MainloopSm100TmaUmmaWarpSpecializedILi7ELi2ELi4ENS5_IJNS4_1CILi1EEESB_SB_EEEEENS5_IJNSA_ILi64EEENSA_ILi160EEENSA_ILi128EEEEEEaNS5_IJlSB_lEEEaSI_NS4_8TiledMMAINS4_8MMA_AtomIJNS4_15SM100_MMA_S8_SSIaaiLi64ELi160ELNS4_4UMMA5MajorE0ELSN_0ELNSM_8SaturateE0EEEEEENS4_6LayoutISC_NS5_IJNSA_ILi0EEESS_SS_EEEEENS5_IJNS4_10UnderscoreESV_SV_EEEEENS4_13SM90_TMA_LOADENS4_14ComposedLayoutINS4_7SwizzleILi3ELi4ELi3EEENS4_18smem_ptr_flag_bitsILi8EEENSR_INS5_IJNSA_ILi8EEESG_EEENS5_IJSG_SB_EEEEEEEvNS4_8identityESY_S18_vS19_EENS_8epilogue10collective18CollectiveEpilogueINS1B_23Sm100TmaWarpSpecializedILi1ELi1ELi80ELb0ELb0EEEJSH_NS5_IJNSR_ISE_SB_EENSR_ISF_SB_EEEEEaSI_aSI_NS1B_6fusion15FusionCallbacksIS1F_NS1J_17LinearCombinationIaiaiLNS_15FloatRoundStyleE2EEESH_S1I_JEEENS4_5SM1004TMEM4LOAD26SM100_TMEM_LOAD_16dp32b16xESY_NSZ_INS10_ILi1ELi4ELi3EEES13_NSR_INS5_IJS14_NSA_ILi32EEEEEENS5_IJS1U_SB_EEEEEEENS4_39AutoVectorizingCopyWithAssumedAlignmentILi128EEENS4_14SM90_TMA_STOREES1Y_S20_S20_EEEvvEEEEvNT_6ParamsE,"ax",@progbits
	.align	128
.text._ZN7cutlass13device_kernelINS_4gemm6kernel13GemmUniversalIN4cute5tupleIJiiiiEEENS1_10collective13CollectiveMmaINS1_35MainloopSm100TmaUmmaWarpSpecializedILi7ELi2ELi4ENS5_IJNS4_1CILi1EEESB_SB_EEEEENS5_IJNSA_ILi64EEENSA_ILi160EEENSA_ILi128EEEEEEaNS5_IJlSB_lEEEaSI_NS4_8TiledMMAINS4_8MMA_AtomIJNS4_15SM100_MMA_S8_SSIaaiLi64ELi160ELNS4_4UMMA5MajorE0ELSN_0ELNSM_8SaturateE0EEEEEENS4_6LayoutISC_NS5_IJNSA_ILi0EEESS_SS_EEEEENS5_IJNS4_10UnderscoreESV_SV_EEEEENS4_13SM90_TMA_LOADENS4_14ComposedLayoutINS4_7SwizzleILi3ELi4ELi3EEENS4_18smem_ptr_flag_bitsILi8EEENSR_INS5_IJNSA_ILi8EEESG_EEENS5_IJSG_SB_EEEEEEEvNS4_8identityESY_S18_vS19_EENS_8epilogue10collective18CollectiveEpilogueINS1B_23Sm100TmaWarpSpecializedILi1ELi1ELi80ELb0ELb0EEEJSH_NS5_IJNSR_ISE_SB_EENSR_ISF_SB_EEEEEaSI_aSI_NS1B_6fusion15FusionCallbacksIS1F_NS1J_17LinearCombinationIaiaiLNS_15FloatRoundStyleE2EEESH_S1I_JEEENS4_5SM1004TMEM4LOAD26SM100_TMEM_LOAD_16dp32b16xESY_NSZ_INS10_ILi1ELi4ELi3EEES13_NSR_INS5_IJS14_NSA_ILi32EEEEEENS5_IJS1U_SB_EEEEEEENS4_39AutoVectorizingCopyWithAssumedAlignmentILi128EEENS4_14SM90_TMA_STOREES1Y_S20_S20_EEEvvEEEEvNT_6ParamsE:
        .type           _ZN7cutlass13device_kernelINS_4gemm6kernel13GemmUniversalIN4cute5tupleIJiiiiEEENS1_10collective13CollectiveMmaINS1_35MainloopSm100TmaUmmaWarpSpecializedILi7ELi2ELi4ENS5_IJNS4_1CILi1EEESB_SB_EEEEENS5_IJNSA_ILi64EEENSA_ILi160EEENSA_ILi128EEEEEEaNS5_IJlSB_lEEEaSI_NS4_8TiledMMAINS4_8MMA_AtomIJNS4_15SM100_MMA_S8_SSIaaiLi64ELi160ELNS4_4UMMA5MajorE0ELSN_0ELNSM_8SaturateE0EEEEEENS4_6LayoutISC_NS5_IJNSA_ILi0EEESS_SS_EEEEENS5_IJNS4_10UnderscoreESV_SV_EEEEENS4_13SM90_TMA_LOADENS4_14ComposedLayoutINS4_7SwizzleILi3ELi4ELi3EEENS4_18smem_ptr_flag_bitsILi8EEENSR_INS5_IJNSA_ILi8EEESG_EEENS5_IJSG_SB_EEEEEEEvNS4_8identityESY_S18_vS19_EENS_8epilogue10collective18CollectiveEpilogueINS1B_23Sm100TmaWarpSpecializedILi1ELi1ELi80ELb0ELb0EEEJSH_NS5_IJNSR_ISE_SB_EENSR_ISF_SB_EEEEEaSI_aSI_NS1B_6fusion15FusionCallbacksIS1F_NS1J_17LinearCombinationIaiaiLNS_15FloatRoundStyleE2EEESH_S1I_JEEENS4_5SM1004TMEM4LOAD26SM100_TMEM_LOAD_16dp32b16xESY_NSZ_INS10_ILi1ELi4ELi3EEES13_NSR_INS5_IJS14_NSA_ILi32EEEEEENS5_IJS1U_SB_EEEEEEENS4_39AutoVectorizingCopyWithAssumedAlignmentILi128EEENS4_14SM90_TMA_STOREES1Y_S20_S20_EEEvvEEEEvNT_6ParamsE,@function
        .size           _ZN7cutlass13device_kernelINS_4gemm6kernel13GemmUniversalIN4cute5tupleIJiiiiEEENS1_10collective13CollectiveMmaINS1_35MainloopSm100TmaUmmaWarpSpecializedILi7ELi2ELi4ENS5_IJNS4_1CILi1EEESB_SB_EEEEENS5_IJNSA_ILi64EEENSA_ILi160EEENSA_ILi128EEEEEEaNS5_IJlSB_lEEEaSI_NS4_8TiledMMAINS4_8MMA_AtomIJNS4_15SM100_MMA_S8_SSIaaiLi64ELi160ELNS4_4UMMA5MajorE0ELSN_0ELNSM_8SaturateE0EEEEEENS4_6LayoutISC_NS5_IJNSA_ILi0EEESS_SS_EEEEENS5_IJNS4_10UnderscoreESV_SV_EEEEENS4_13SM90_TMA_LOADENS4_14ComposedLayoutINS4_7SwizzleILi3ELi4ELi3EEENS4_18smem_ptr_flag_bitsILi8EEENSR_INS5_IJNSA_ILi8EEESG_EEENS5_IJSG_SB_EEEEEEEvNS4_8identityESY_S18_vS19_EENS_8epilogue10collective18CollectiveEpilogueINS1B_23Sm100TmaWarpSpecializedILi1ELi1ELi80ELb0ELb0EEEJSH_NS5_IJNSR_ISE_SB_EENSR_ISF_SB_EEEEEaSI_aSI_NS1B_6fusion15FusionCallbacksIS1F_NS1J_17LinearCombinationIaiaiLNS_15FloatRoundStyleE2EEESH_S1I_JEEENS4_5SM1004TMEM4LOAD26SM100_TMEM_LOAD_16dp32b16xESY_NSZ_INS10_ILi1ELi4ELi3EEES13_NSR_INS5_IJS14_NSA_ILi32EEEEEENS5_IJS1U_SB_EEEEEEENS4_39AutoVectorizingCopyWithAssumedAlignmentILi128EEENS4_14SM90_TMA_STOREES1Y_S20_S20_EEEvvEEEEvNT_6ParamsE,(.L_x_141 - _ZN7cutlass13device_kernelINS_4gemm6kernel13GemmUniversalIN4cute5tupleIJiiiiEEENS1_10collective13CollectiveMmaINS1_35MainloopSm100TmaUmmaWarpSpecializedILi7ELi2ELi4ENS5_IJNS4_1CILi1EEESB_SB_EEEEENS5_IJNSA_ILi64EEENSA_ILi160EEENSA_ILi128EEEEEEaNS5_IJlSB_lEEEaSI_NS4_8TiledMMAINS4_8MMA_AtomIJNS4_15SM100_MMA_S8_SSIaaiLi64ELi160ELNS4_4UMMA5MajorE0ELSN_0ELNSM_8SaturateE0EEEEEENS4_6LayoutISC_NS5_IJNSA_ILi0EEESS_SS_EEEEENS5_IJNS4_10UnderscoreESV_SV_EEEEENS4_13SM90_TMA_LOADENS4_14ComposedLayoutINS4_7SwizzleILi3ELi4ELi3EEENS4_18smem_ptr_flag_bitsILi8EEENSR_INS5_IJNSA_ILi8EEESG_EEENS5_IJSG_SB_EEEEEEEvNS4_8identityESY_S18_vS19_EENS_8epilogue10collective18CollectiveEpilogueINS1B_23Sm100TmaWarpSpecializedILi1ELi1ELi80ELb0ELb0EEEJSH_NS5_IJNSR_ISE_SB_EENSR_ISF_SB_EEEEEaSI_aSI_NS1B_6fusion15FusionCallbacksIS1F_NS1J_17LinearCombinationIaiaiLNS_15FloatRoundStyleE2EEESH_S1I_JEEENS4_5SM1004TMEM4LOAD26SM100_TMEM_LOAD_16dp32b16xESY_NSZ_INS10_ILi1ELi4ELi3EEES13_NSR_INS5_IJS14_NSA_ILi32EEEEEENS5_IJS1U_SB_EEEEEEENS4_39AutoVectorizingCopyWithAssumedAlignmentILi128EEENS4_14SM90_TMA_STOREES1Y_S20_S20_EEEvvEEEEvNT_6ParamsE)
        .other          _ZN7cutlass13device_kernelINS_4gemm6kernel13GemmUniversalIN4cute5tupleIJiiiiEEENS1_10collective13CollectiveMmaINS1_35MainloopSm100TmaUmmaWarpSpecializedILi7ELi2ELi4ENS5_IJNS4_1CILi1EEESB_SB_EEEEENS5_IJNSA_ILi64EEENSA_ILi160EEENSA_ILi128EEEEEEaNS5_IJlSB_lEEEaSI_NS4_8TiledMMAINS4_8MMA_AtomIJNS4_15SM100_MMA_S8_SSIaaiLi64ELi160ELNS4_4UMMA5MajorE0ELSN_0ELNSM_8SaturateE0EEEEEENS4_6LayoutISC_NS5_IJNSA_ILi0EEESS_SS_EEEEENS5_IJNS4_10UnderscoreESV_SV_EEEEENS4_13SM90_TMA_LOADENS4_14ComposedLayoutINS4_7SwizzleILi3ELi4ELi3EEENS4_18smem_ptr_flag_bitsILi8EEENSR_INS5_IJNSA_ILi8EEESG_EEENS5_IJSG_SB_EEEEEEEvNS4_8identityESY_S18_vS19_EENS_8epilogue10collective18CollectiveEpilogueINS1B_23Sm100TmaWarpSpecializedILi1ELi1ELi80ELb0ELb0EEEJSH_NS5_IJNSR_ISE_SB_EENSR_ISF_SB_EEEEEaSI_aSI_NS1B_6fusion15FusionCallbacksIS1F_NS1J_17LinearCombinationIaiaiLNS_15FloatRoundStyleE2EEESH_S1I_JEEENS4_5SM1004TMEM4LOAD26SM100_TMEM_LOAD_16dp32b16xESY_NSZ_INS10_ILi1ELi4ELi3EEES13_NSR_INS5_IJS14_NSA_ILi32EEEEEENS5_IJS1U_SB_EEEEEEENS4_39AutoVectorizingCopyWithAssumedAlignmentILi128EEENS4_14SM90_TMA_STOREES1Y_S20_S20_EEEvvEEEEvNT_6ParamsE,@"STO_CUDA_ENTRY STV_DEFAULT"
_ZN7cutlass13device_kernelINS_4gemm6kernel13GemmUniversalIN4cute5tupleIJiiiiEEENS1_10collective13CollectiveMmaINS1_35MainloopSm100TmaUmmaWarpSpecializedILi7ELi2ELi4ENS5_IJNS4_1CILi1EEESB_SB_EEEEENS5_IJNSA_ILi64EEENSA_ILi160EEENSA_ILi128EEEEEEaNS5_IJlSB_lEEEaSI_NS4_8TiledMMAINS4_8MMA_AtomIJNS4_15SM100_MMA_S8_SSIaaiLi64ELi160ELNS4_4UMMA5MajorE0ELSN_0ELNSM_8SaturateE0EEEEEENS4_6LayoutISC_NS5_IJNSA_ILi0EEESS_SS_EEEEENS5_IJNS4_10UnderscoreESV_SV_EEEEENS4_13SM90_TMA_LOADENS4_14ComposedLayoutINS4_7SwizzleILi3ELi4ELi3EEENS4_18smem_ptr_flag_bitsILi8EEENSR_INS5_IJNSA_ILi8EEESG_EEENS5_IJSG_SB_EEEEEEEvNS4_8identityESY_S18_vS19_EENS_8epilogue10collective18CollectiveEpilogueINS1B_23Sm100TmaWarpSpecializedILi1ELi1ELi80ELb0ELb0EEEJSH_NS5_IJNSR_ISE_SB_EENSR_ISF_SB_EEEEEaSI_aSI_NS1B_6fusion15FusionCallbacksIS1F_NS1J_17LinearCombinationIaiaiLNS_15FloatRoundStyleE2EEESH_S1I_JEEENS4_5SM1004TMEM4LOAD26SM100_TMEM_LOAD_16dp32b16xESY_NSZ_INS10_ILi1ELi4ELi3EEES13_NSR_INS5_IJS14_NSA_ILi32EEEEEENS5_IJS1U_SB_EEEEEEENS4_39AutoVectorizingCopyWithAssumedAlignmentILi128EEENS4_14SM90_TMA_STOREES1Y_S20_S20_EEEvvEEEEvNT_6ParamsE:
[----:B------:R-:W1:Y:S01]  /*0000*/  LDC R1, c[0x0][0x37c] ;  /* 0x0000df00ff017b82 */ /* 0x000e620000000800 */
[----:B------:R-:W2:Y:S01]  /*0010*/  S2R R211, SR_TID.X ;  /* 0x0000000000d37919 */ /* 0x000ea20000002100 */
[----:B------:R-:W3:Y:S01]  /*0020*/  LDCU.64 UR4, c[0x0][0x890] ;  /* 0x00011200ff0477ac */ /* 0x000ee20008000a00 */
[----:B------:R-:W-:Y:S02]  /*0030*/  PRMT R206, RZ, 0x7610, R206 ;  /* 0x00007610ffce7816 */ /* 0x000fe400000000ce */
[----:B------:R-:W-:Y:S01]  /*0040*/  ELECT P5, URZ, PT ;  /* 0x0000000000ff782f */ /* 0x000fe200038a0000 */
[----:B------:R-:W4:Y:S01]  /*0050*/  LDCU.64 UR46, c[0x0][0x358] ;  /* 0x00006b00ff2e77ac */ /* 0x000f220008000a00 */
[----:B---3--:R-:W-:-:S04]  /*0060*/  UISETP.NE.U32.AND UP0, UPT, UR4, URZ, UPT ;  /* 0x000000ff0400728c */ /* 0x008fc8000bf05070 */
[----:B------:R-:W-:Y:S01]  /*0070*/  UISETP.NE.AND.EX UP0, UPT, UR5, URZ, UPT, UP0 ;  /* 0x000000ff0500728c */ /* 0x000fe2000bf05300 */
[----:B--2---:R-:W-:-:S05]  /*0080*/  SHF.R.U32.HI R213, RZ, 0x5, R211 ;  /* 0x00000005ffd57819 */ /* 0x004fca00000116d3 */
[----:B------:R-:W2:Y:S02]  /*0090*/  SHFL.IDX PT, R0, R213, RZ, 0x1f ;  /* 0x00001fffd5007589 */ /* 0x000ea400000e0000 */
[----:B--2---:R-:W-:Y:S01]  /*00a0*/  R2UR UR8, R0 ;  /* 0x00000000000872ca */ /* 0x004fe200000e0000 */
[----:B-1--4-:R-:W-:-:S14]  /*00b0*/  BRA.U UP0, `(.L_x_0) ;  /* 0x00000001002c7547 */ /* 0x012fdc000b800000 */
[----:B------:R-:W1:Y:S02]  /*00c0*/  LDCU.64 UR6, c[0x0][0x888] ;  /* 0x00011100ff0677ac */ /* 0x000e640008000a00 */
[----:B-1----:R-:W-:-:S04]  /*00d0*/  UISETP.NE.U32.AND UP0, UPT, UR6, URZ, UPT ;  /* 0x000000ff0600728c */ /* 0x002fc8000bf05070 */
[----:B------:R-:W-:-:S09]  /*00e0*/  UISETP.NE.AND.EX UP0, UPT, UR7, URZ, UPT, UP0 ;  /* 0x000000ff0700728c */ /* 0x000fd2000bf05300 */
[----:B------:R-:W-:Y:S05]  /*00f0*/  BRA.U !UP0, `(.L_x_1) ;  /* 0x0000000108107547 */ /* 0x000fea000b800000 */
[----:B------:R-:W1:Y:S02]  /*0100*/  LDC.64 R102, c[0x0][0x888] ;  /* 0x00022200ff667b82 */ /* 0x000e640000000a00 */
[----:B-1----:R1:W5:Y:S01]  /*0110*/  LDG.E R102, desc[UR46][R102.64] ;  /* 0x0000002e66667981 */ /* 0x002362000c1e1900 */
[----:B------:R-:W-:Y:S01]  /*0120*/  HFMA2 R206, -RZ, RZ, 0, 5.9604644775390625e-08 ;  /* 0x00000001ffce7431 */ /* 0x000fe200000001ff */
[----:B------:R-:W-:Y:S05]  /*0130*/  BRA `(.L_x_0) ;  /* 0x00000000000c7947 */ /* 0x000fea0003800000 */
.L_x_1:
[----:B------:R-:W1:Y:S01]  /*0140*/  LDCU UR6, c[0x0][0x880] ;  /* 0x00011000ff0677ac */ /* 0x000e620008000800 */
[----:B------:R-:W-:Y:S01]  /*0150*/  HFMA2 R206, -RZ, RZ, 0, 5.9604644775390625e-08 ;  /* 0x00000001ffce7431 */ /* 0x000fe200000001ff */
[----:B-1----:R-:W-:-:S07]  /*0160*/  MOV R102, UR6 ;  /* 0x0000000600667c02 */ /* 0x002fce0008000f00 */
.L_x_0:
[----:B------:R-:W2:Y:S02]  /*0170*/  LDCU.64 UR6, c[0x0][0x8b0] ;  /* 0x00011600ff0677ac */ /* 0x000ea40008000a00 */
[----:B--2---:R-:W-:-:S04]  /*0180*/  UISETP.NE.U32.AND UP0, UPT, UR6, URZ, UPT ;  /* 0x000000ff0600728c */ /* 0x004fc8000bf05070 */
[----:B------:R-:W-:-:S09]  /*0190*/  UISETP.NE.AND.EX UP0, UPT, UR7, URZ, UPT, UP0 ;  /* 0x000000ff0700728c */ /* 0x000fd2000bf05300 */
[----:B------:R-:W-:Y:S05]  /*01a0*/  BRA.U UP0, `(.L_x_2) ;  /* 0x0000000100247547 */ /* 0x000fea000b800000 */
[----:B------:R-:W2:Y:S02]  /*01b0*/  LDCU.64 UR6, c[0x0][0x8a8] ;  /* 0x00011500ff0677ac */ /* 0x000ea40008000a00 */
[----:B--2---:R-:W-:-:S04]  /*01c0*/  UISETP.NE.U32.AND UP0, UPT, UR6, URZ, UPT ;  /* 0x000000ff0600728c */ /* 0x004fc8000bf05070 */
[----:B------:R-:W-:-:S09]  /*01d0*/  UISETP.NE.AND.EX UP0, UPT, UR7, URZ, UPT, UP0 ;  /* 0x000000ff0700728c */ /* 0x000fd2000bf05300 */
[----:B------:R-:W-:Y:S05]  /*01e0*/  BRA.U !UP0, `(.L_x_3) ;  /* 0x00000001080c7547 */ /* 0x000fea000b800000 */
[----:B------:R-:W2:Y:S02]  /*01f0*/  LDC.64 R98, c[0x0][0x8a8] ;  /* 0x00022a00ff627b82 */ /* 0x000ea40000000a00 */
[----:B--2---:R2:W5:Y:S01]  /*0200*/  LDG.E R98, desc[UR46][R98.64] ;  /* 0x0000002e62627981 */ /* 0x004562000c1e1900 */
[----:B------:R-:W-:Y:S05]  /*0210*/  BRA `(.L_x_2) ;  /* 0x0000000000087947 */ /* 0x000fea0003800000 */
.L_x_3:
[----:B------:R-:W2:Y:S02]  /*0220*/  LDCU UR6, c[0x0][0x8a0] ;  /* 0x00011400ff0677ac */ /* 0x000ea40008000800 */
[----:B--2---:R-:W-:Y:S02]  /*0230*/  MOV R98, UR6 ;  /* 0x0000000600627c02 */ /* 0x004fe40008000f00 */
.L_x_2:
[----:B------:R-:W-:Y:S01]  /*0240*/  IMAD.U32 R0, RZ, RZ, UR8 ;  /* 0x00000008ff007e24 */ /* 0x000fe2000f8e00ff */
[----:B------:R-:W-:Y:S04]  /*0250*/  BSSY.RECONVERGENT B0, `(.L_x_4) ;  /* 0x000000c000007945 */ /* 0x000fe80003800200 */
[C---:B------:R-:W-:Y:S02]  /*0260*/  ISETP.NE.OR P1, PT, R0.reuse, 0x1, !P5 ;  /* 0x000000010000780c */ /* 0x040fe40006f25670 */
[----:B------:R-:W-:-:S11]  /*0270*/  ISETP.NE.OR P0, PT, R0, 0x3, !P5 ;  /* 0x000000030000780c */ /* 0x000fd60006f05670 */
[----:B------:R-:W-:Y:S05]  /*0280*/  @P1 BRA `(.L_x_5) ;  /* 0x0000000000201947 */ /* 0x000fea0003800000 */
[----:B------:R-:W3:Y:S02]  /*0290*/  LDCU.64 UR6, c[0x0][0x348] ;  /* 0x00006900ff0677ac */ /* 0x000ee40008000a00 */
[----:B---3--:R-:W-:Y:S02]  /*02a0*/  UIADD3 UR10, UP1, UPT, UR6, 0x80, URZ ;  /* 0x00000080060a7890 */ /* 0x008fe4000ff3e0ff */
[----:B------:R-:W-:Y:S02]  /*02b0*/  UIADD3 UR6, UP0, UPT, UR6, 0x180, URZ ;  /* 0x0000018006067890 */ /* 0x000fe4000ff1e0ff */
[----:B------:R-:W-:Y:S02]  /*02c0*/  UIADD3.X UR11, UPT, UPT, URZ, UR7, URZ, UP1, !UPT ;  /* 0x00000007ff0b7290 */ /* 0x000fe40008ffe4ff */
[----:B------:R-:W-:-:S07]  /*02d0*/  UIADD3.X UR7, UPT, UPT, URZ, UR7, URZ, UP0, !UPT ;  /* 0x00000007ff077290 */ /* 0x000fce00087fe4ff */
[----:B------:R3:W-:Y:S02]  /*02e0*/  UTMACCTL.PF [UR10] ;  /* 0x000000000a0079b9 */ /* 0x0007e40008040000 */
[----:B------:R3:W-:Y:S02]  /*02f0*/  UTMACCTL.PF [UR6] ;  /* 0x00000000060079b9 */ /* 0x0007e40008040000 */
[----:B---3--:R-:W-:Y:S01]  /*0300*/  NOP ;  /* 0x0000000000007918 */ /* 0x008fe20000000000 */
.L_x_5:
[----:B------:R-:W-:Y:S05]  /*0310*/  BSYNC.RECONVERGENT B0 ;  /* 0x0000000000007941 */ /* 0x000fea0003800200 */
.L_x_4:
[----:B------:R-:W-:Y:S04]  /*0320*/  BSSY.RECONVERGENT B0, `(.L_x_6) ;  /* 0x000000a000007945 */ /* 0x000fe80003800200 */
        /* <DEDUP_REMOVED lines=9> */
.L_x_7:
[----:B------:R-:W-:Y:S05]  /*03c0*/  BSYNC.RECONVERGENT B0 ;  /* 0x0000000000007941 */ /* 0x000fea0003800200 */
.L_x_6:
[----:B------:R-:W3:Y:S01]  /*03d0*/  LDCU.64 UR6, c[0x0][0x888] ;  /* 0x00011100ff0677ac */ /* 0x000ee20008000a00 */
[----:B------:R-:W-:Y:S02]  /*03e0*/  UISETP.EQ.U32.AND UP1, UPT, UR4, URZ, UPT ;  /* 0x000000ff0400728c */ /* 0x000fe4000bf22070 */
[----:B------:R-:W-:Y:S02]  /*03f0*/  UPLOP3.LUT UP2, UPT, UPT, UPT, UPT, 0x80, 0x8 ;  /* 0x000000000008789c */ /* 0x000fe40003f4f070 */
[----:B---3--:R-:W-:-:S04]  /*0400*/  UISETP.NE.U32.AND UP0, UPT, UR6, URZ, UPT ;  /* 0x000000ff0600728c */ /* 0x008fc8000bf05070 */
[----:B------:R-:W-:-:S04]  /*0410*/  UISETP.NE.AND.EX UP0, UPT, UR7, URZ, UPT, UP0 ;  /* 0x000000ff0700728c */ /* 0x000fc8000bf05300 */
[----:B------:R-:W-:-:S04]  /*0420*/  UISETP.EQ.OR.EX UP3, UPT, UR5, URZ, !UP0, UP1 ;  /* 0x000000ff0500728c */ /* 0x000fc8000c762710 */
[----:B------:R-:W-:-:S05]  /*0430*/  UP2UR UR42, UPR, URZ, 0x8 ;  /* 0x00000008ff2a7883 */ /* 0x000fca0008000000 */
[----:B------:R-:W-:Y:S07]  /*0440*/  BRA.U !UP3, `(.L_x_8) ;  /* 0x000000010b207547 */ /* 0x000fee000b800000 */
[----:B-----5:R-:W-:Y:S01]  /*0450*/  R2UR UR6, R102 ;  /* 0x00000000660672ca */ /* 0x020fe200000e0000 */
[----:B------:R-:W-:Y:S02]  /*0460*/  UISETP.NE.U32.AND UP2, UPT, UR4, URZ, UPT ;  /* 0x000000ff0400728c */ /* 0x000fe4000bf45070 */
[----:B------:R-:W-:Y:S02]  /*0470*/  USEL UR4, URZ, 0xffffffff, UP0 ;  /* 0xffffffffff047887 */ /* 0x000fe40008000000 */
[----:B------:R-:W-:-:S08]  /*0480*/  UISETP.NE.AND.EX UP2, UPT, UR5, URZ, UPT, UP2 ;  /* 0x000000ff0500728c */ /* 0x000fd0000bf45320 */
[----:B------:R-:W-:-:S04]  /*0490*/  UISETP.NE.AND UP1, UPT, UR6, URZ, UPT ;  /* 0x000000ff0600728c */ /* 0x000fc8000bf25270 */
[----:B------:R-:W-:-:S04]  /*04a0*/  @!UP2 USEL UR4, URZ, 0xffffffff, UP1 ;  /* 0xffffffffff04a887 */ /* 0x000fc80008800000 */
[----:B------:R-:W-:-:S04]  /*04b0*/  ULOP3.LUT UR4, UR4, 0x1, URZ, 0xc0, !UPT ;  /* 0x0000000104047892 */ /* 0x000fc8000f8ec0ff */
[----:B------:R-:W-:-:S11]  /*04c0*/  UISETP.NE.U32.AND UP2, UPT, UR4, 0x1, UPT ;  /* 0x000000010400788c */ /* 0x000fd6000bf45070 */
.L_x_8:
[----:B------:R-:W3:Y:S01]  /*04d0*/  SHFL.IDX PT, R2, R213, RZ, 0x1f ;  /* 0x00001fffd5027589 */ /* 0x000ee200000e0000 */
[----:B------:R-:W-:-:S04]  /*04e0*/  UISETP.NE.AND UP1, UPT, UR8, 0x2, UPT ;  /* 0x000000020800788c */ /* 0x000fc8000bf25270 */
[----:B------:R-:W-:Y:S01]  /*04f0*/  USEL UR6, URZ, 0x1, UP1 ;  /* 0x00000001ff067887 */ /* 0x000fe20008800000 */
[----:B---3--:R-:W-:-:S13]  /*0500*/  ISETP.NE.AND P0, PT, R2, RZ, PT ;  /* 0x000000ff0200720c */ /* 0x008fda0003f05270 */
[----:B------:R-:W-:Y:S05]  /*0510*/  @P0 BRA `(.L_x_9) ;  /* 0x0000000000600947 */ /* 0x000fea0003800000 */
[----:B------:R-:W3:Y:S01]  /*0520*/  S2UR UR5, SR_CgaCtaId ;  /* 0x00000000000579c3 */ /* 0x000ee20000008800 */
[----:B------:R-:W-:Y:S01]  /*0530*/  UMOV UR7, 0x400 ;  /* 0x0000040000077882 */ /* 0x000fe20000000000 */
[----:B------:R-:W-:Y:S01]  /*0540*/  UMOV UR4, 0x1 ;  /* 0x0000000100047882 */ /* 0x000fe20000000000 */
[----:B------:R-:W-:Y:S01]  /*0550*/  ELECT P0, URZ, PT ;  /* 0x0000000000ff782f */ /* 0x000fe20003800000 */
[----:B------:R-:W-:-:S04]  /*0560*/  UIADD3 UR10, UPT, UPT, -UR4, 0x100000, URZ ;  /* 0x00100000040a7890 */ /* 0x000fc8000fffe1ff */
[----:B------:R-:W-:Y:S02]  /*0570*/  USHF.L.U32 UR11, UR10, 0xb, URZ ;  /* 0x0000000b0a0b7899 */ /* 0x000fe400080006ff */
[----:B------:R-:W-:Y:S02]  /*0580*/  USHF.L.U32 UR10, UR10, 0x1, URZ ;  /* 0x000000010a0a7899 */ /* 0x000fe400080006ff */
[----:B---3--:R-:W-:Y:S01]  /*0590*/  ULEA UR5, UR5, UR7, 0x18 ;  /* 0x0000000705057291 */ /* 0x008fe2000f8ec0ff */
[----:B------:R-:W3:Y:S11]  /*05a0*/  FENCE.VIEW.ASYNC.S ;  /* 0x00000000000073c6 */ /* 0x000ef60000000000 */
[----:B---3--:R3:W4:Y:S01]  /*05b0*/  SYNCS.EXCH.64 URZ, [UR5], UR10 ;  /* 0x0000000a05ff75b2 */ /* 0x0087220008000100 */
[----:B------:R3:W1:Y:S01]  /*05c0*/  SYNCS.EXCH.64 URZ, [UR5+0x38], UR10 ;  /* 0x0000380a05ff75b2 */ /* 0x0006620008000100 */
        /* <DEDUP_REMOVED lines=11> */
[----:B------:R3:W1:Y:S02]  /*0680*/  SYNCS.EXCH.64 URZ, [UR5+0x68], UR10 ;  /* 0x0000680a05ff75b2 */ /* 0x0006640008000100 */
[----:B---3--:R-:W-:Y:S01]  /*0690*/  NOP ;  /* 0x0000000000007918 */ /* 0x008fe20000000000 */
.L_x_9:
[----:B------:R-:W3:Y:S01]  /*06a0*/  SHFL.IDX PT, R2, R213, RZ, 0x1f ;  /* 0x00001fffd5027589 */ /* 0x000ee200000e0000 */
[----:B------:R-:W-:Y:S01]  /*06b0*/  NOP ;  /* 0x0000000000007918 */ /* 0x000fe20000000000 */
[----:B---3--:R-:W-:-:S13]  /*06c0*/  ISETP.NE.AND P0, PT, R2, 0x1, PT ;  /* 0x000000010200780c */ /* 0x008fda0003f05270 */
[----:B------:R-:W-:Y:S05]  /*06d0*/  @P0 BRA `(.L_x_10) ;  /* 0x0000000000400947 */ /* 0x000fea0003800000 */
[----:B------:R-:W3:Y:S01]  /*06e0*/  S2UR UR7, SR_CgaCtaId ;  /* 0x00000000000779c3 */ /* 0x000ee20000008800 */
[----:B------:R-:W-:Y:S01]  /*06f0*/  UMOV UR9, 0x400 ;  /* 0x0000040000097882 */ /* 0x000fe20000000000 */
[----:B------:R-:W-:Y:S01]  /*0700*/  UMOV UR5, 0x20 ;  /* 0x0000002000057882 */ /* 0x000fe20000000000 */
[----:B------:R-:W-:Y:S01]  /*0710*/  UMOV UR4, 0x80 ;  /* 0x0000008000047882 */ /* 0x000fe20000000000 */
[----:B------:R-:W-:-:S04]  /*0720*/  UIADD3 UR10, UPT, UPT, -UR5, 0x100000, URZ ;  /* 0x00100000050a7890 */ /* 0x000fc8000fffe1ff */
[----:B------:R-:W-:Y:S02]  /*0730*/  USHF.L.U32 UR11, UR10, 0xb, URZ ;  /* 0x0000000b0a0b7899 */ /* 0x000fe400080006ff */
[----:B------:R-:W-:Y:S02]  /*0740*/  USHF.L.U32 UR10, UR10, 0x1, URZ ;  /* 0x000000010a0a7899 */ /* 0x000fe400080006ff */
[----:B------:R-:W-:-:S04]  /*0750*/  UIADD3 UR4, UPT, UPT, -UR4, 0x100000, URZ ;  /* 0x0010000004047890 */ /* 0x000fc8000fffe1ff */
[----:B------:R-:W-:Y:S02]  /*0760*/  USHF.L.U32 UR5, UR4, 0xb, URZ ;  /* 0x0000000b04057899 */ /* 0x000fe400080006ff */
[----:B------:R-:W-:Y:S01]  /*0770*/  USHF.L.U32 UR4, UR4, 0x1, URZ ;  /* 0x0000000104047899 */ /* 0x000fe200080006ff */
[----:B------:R-:W-:Y:S01]  /*0780*/  ELECT P0, URZ, PT ;  /* 0x0000000000ff782f */ /* 0x000fe20003800000 */
[----:B---3--:R-:W-:Y:S01]  /*0790*/  ULEA UR7, UR7, UR9, 0x18 ;  /* 0x0000000907077291 */ /* 0x008fe2000f8ec0ff */
[----:B------:R-:W3:Y:S11]  /*07a0*/  FENCE.VIEW.ASYNC.S ;  /* 0x00000000000073c6 */ /* 0x000ef60000000000 */
[----:B---3--:R3:W1:Y:S01]  /*07b0*/  SYNCS.EXCH.64 URZ, [UR7+0x70], UR10 ;  /* 0x0000700a07ff75b2 */ /* 0x0086620008000100 */
[----:B------:R3:W1:Y:S01]  /*07c0*/  SYNCS.EXCH.64 URZ, [UR7+0x78], UR4 ;  /* 0x0000780407ff75b2 */ /* 0x0006620008000100 */
[----:B------:R-:W-:Y:S01]  /*07d0*/  NOP ;  /* 0x0000000000007918 */ /* 0x000fe20000000000 */
.L_x_10:
[----:B------:R-:W2:Y:S01]  /*07e0*/  SHFL.IDX PT, R2, R213, RZ, 0x1f ;  /* 0x00001fffd5027589 */ /* 0x000ea200000e0000 */
[----:B------:R-:W-:Y:S01]  /*07f0*/  NOP ;  /* 0x0000000000007918 */ /* 0x000fe20000000000 */
[----:B--2---:R-:W-:-:S13]  /*0800*/  ISETP.NE.AND P0, PT, R2, 0x3, PT ;  /* 0x000000030200780c */ /* 0x004fda0003f05270 */
[----:B------:R-:W-:Y:S05]  /*0810*/  @P0 BRA `(.L_x_11) ;  /* 0x0000000000300947 */ /* 0x000fea0003800000 */
[----:B---3--:R-:W2:Y:S01]  /*0820*/  S2UR UR5, SR_CgaCtaId ;  /* 0x00000000000579c3 */ /* 0x008ea20000008800 */
[----:B------:R-:W-:Y:S01]  /*0830*/  UMOV UR7, 0x400 ;  /* 0x0000040000077882 */ /* 0x000fe20000000000 */
[----:B------:R-:W-:Y:S01]  /*0840*/  UMOV UR4, 0x20 ;  /* 0x0000002000047882 */ /* 0x000fe20000000000 */
[----:B------:R-:W-:Y:S01]  /*0850*/  ELECT P0, URZ, PT ;  /* 0x0000000000ff782f */ /* 0x000fe20003800000 */
[----:B------:R-:W-:-:S04]  /*0860*/  UIADD3 UR10, UPT, UPT, -UR4, 0x100000, URZ ;  /* 0x00100000040a7890 */ /* 0x000fc8000fffe1ff */
[----:B------:R-:W-:Y:S02]  /*0870*/  USHF.L.U32 UR11, UR10, 0xb, URZ ;  /* 0x0000000b0a0b7899 */ /* 0x000fe400080006ff */
[----:B------:R-:W-:Y:S02]  /*0880*/  USHF.L.U32 UR10, UR10, 0x1, URZ ;  /* 0x000000010a0a7899 */ /* 0x000fe400080006ff */
[----:B--2---:R-:W-:Y:S01]  /*0890*/  ULEA UR5, UR5, UR7, 0x18 ;  /* 0x0000000705057291 */ /* 0x004fe2000f8ec0ff */
[----:B------:R-:W2:Y:S11]  /*08a0*/  FENCE.VIEW.ASYNC.S ;  /* 0x00000000000073c6 */ /* 0x000eb60000000000 */
[----:B--2---:R2:W3:Y:S01]  /*08b0*/  SYNCS.EXCH.64 URZ, [UR5+0x80], UR10 ;  /* 0x0000800a05ff75b2 */ /* 0x0044e20008000100 */
[----:B------:R2:W1:Y:S01]  /*08c0*/  SYNCS.EXCH.64 URZ, [UR5+0x88], UR10 ;  /* 0x0000880a05ff75b2 */ /* 0x0004620008000100 */
[----:B------:R-:W-:Y:S01]  /*08d0*/  NOP ;  /* 0x0000000000007918 */ /* 0x000fe20000000000 */
.L_x_11:
[----:B------:R-:W4:Y:S01]  /*08e0*/  SHFL.IDX PT, R2, R213, RZ, 0x1f ;  /* 0x00001fffd5027589 */ /* 0x000f2200000e0000 */
[----:B------:R-:W-:Y:S01]  /*08f0*/  NOP ;  /* 0x0000000000007918 */ /* 0x000fe20000000000 */
[----:B----4-:R-:W-:-:S13]  /*0900*/  ISETP.NE.AND P0, PT, R2, 0x4, PT ;  /* 0x000000040200780c */ /* 0x010fda0003f05270 */
[----:B------:R-:W-:Y:S05]  /*0910*/  @P0 BRA `(.L_x_12) ;  /* 0x00000000004c0947 */ /* 0x000fea0003800000 */
[----:B--23--:R-:W2:Y:S01]  /*0920*/  S2UR UR5, SR_CgaCtaId ;  /* 0x00000000000579c3 */ /* 0x00cea20000008800 */
[----:B------:R-:W-:Y:S01]  /*0930*/  UMOV UR9, 0x100 ;  /* 0x0000010000097882 */ /* 0x000fe20000000000 */
[----:B------:R-:W-:Y:S01]  /*0940*/  UMOV UR7, 0x400 ;  /* 0x0000040000077882 */ /* 0x000fe20000000000 */
[----:B------:R-:W-:Y:S01]  /*0950*/  USEL UR9, UR9, 0xe0, UP2 ;  /* 0x000000e009097887 */ /* 0x000fe20009000000 */
[----:B------:R-:W-:Y:S01]  /*0960*/  UMOV UR4, 0x1 ;  /* 0x0000000100047882 */ /* 0x000fe20000000000 */
[----:B------:R-:W-:Y:S01]  /*0970*/  ELECT P0, URZ, PT ;  /* 0x0000000000ff782f */ /* 0x000fe20003800000 */
[----:B------:R-:W-:-:S04]  /*0980*/  UIADD3 UR10, UPT, UPT, -UR4, 0x100000, URZ ;  /* 0x00100000040a7890 */ /* 0x000fc8000fffe1ff */
[----:B------:R-:W-:Y:S02]  /*0990*/  USHF.L.U32 UR11, UR10, 0xb, URZ ;  /* 0x0000000b0a0b7899 */ /* 0x000fe400080006ff */
[----:B------:R-:W-:Y:S02]  /*09a0*/  USHF.L.U32 UR10, UR10, 0x1, URZ ;  /* 0x000000010a0a7899 */ /* 0x000fe400080006ff */
[----:B------:R-:W-:-:S04]  /*09b0*/  UIADD3 UR12, UPT, UPT, -UR9, 0x100000, URZ ;  /* 0x00100000090c7890 */ /* 0x000fc8000fffe1ff */
[----:B------:R-:W-:Y:S02]  /*09c0*/  USHF.L.U32 UR13, UR12, 0xb, URZ ;  /* 0x0000000b0c0d7899 */ /* 0x000fe400080006ff */
[----:B------:R-:W-:Y:S02]  /*09d0*/  USHF.L.U32 UR12, UR12, 0x1, URZ ;  /* 0x000000010c0c7899 */ /* 0x000fe400080006ff */
[----:B--2---:R-:W-:Y:S01]  /*09e0*/  ULEA UR5, UR5, UR7, 0x18 ;  /* 0x0000000705057291 */ /* 0x004fe2000f8ec0ff */
[----:B------:R-:W2:Y:S11]  /*09f0*/  FENCE.VIEW.ASYNC.S ;  /* 0x00000000000073c6 */ /* 0x000eb60000000000 */
[----:B--2---:R4:W2:Y:S01]  /*0a00*/  SYNCS.EXCH.64 URZ, [UR5+0x90], UR10 ;  /* 0x0000900a05ff75b2 */ /* 0x0048a20008000100 */
[----:B------:R4:W3:Y:S01]  /*0a10*/  SYNCS.EXCH.64 URZ, [UR5+0xa0], UR12 ;  /* 0x0000a00c05ff75b2 */ /* 0x0008e20008000100 */
[----:B------:R4:W1:Y:S01]  /*0a20*/  SYNCS.EXCH.64 URZ, [UR5+0x98], UR10 ;  /* 0x0000980a05ff75b2 */ /* 0x0008620008000100 */
[----:B------:R4:W1:Y:S02]  /*0a30*/  SYNCS.EXCH.64 URZ, [UR5+0xa8], UR12 ;  /* 0x0000a80c05ff75b2 */ /* 0x0008640008000100 */
[----:B----4-:R-:W-:Y:S01]  /*0a40*/  NOP ;  /* 0x0000000000007918 */ /* 0x010fe20000000000 */
.L_x_12:
[----:B------:R-:W4:Y:S01]  /*0a50*/  SHFL.IDX PT, R2, R213, RZ, 0x1f ;  /* 0x00001fffd5027589 */ /* 0x000f2200000e0000 */
[----:B------:R-:W-:Y:S01]  /*0a60*/  NOP ;  /* 0x0000000000007918 */ /* 0x000fe20000000000 */
[----:B----4-:R-:W-:-:S13]  /*0a70*/  ISETP.NE.AND P0, PT, R2, 0x5, PT ;  /* 0x000000050200780c */ /* 0x010fda0003f05270 */
[----:B------:R-:W-:Y:S05]  /*0a80*/  @P0 BRA `(.L_x_13) ;  /* 0x0000000000580947 */ /* 0x000fea0003800000 */
[----:B---3--:R-:W3:Y:S01]  /*0a90*/  S2UR UR7, SR_CgaCtaId ;  /* 0x00000000000779c3 */ /* 0x008ee20000008800 */
[----:B------:R-:W-:Y:S01]  /*0aa0*/  UMOV UR9, 0x400 ;  /* 0x0000040000097882 */ /* 0x000fe20000000000 */
[----:B--2---:R-:W-:Y:S01]  /*0ab0*/  UMOV UR5, 0x1 ;  /* 0x0000000100057882 */ /* 0x004fe20000000000 */
        /* <DEDUP_REMOVED lines=9> */
[----:B------:R-:W2:Y:S11]  /*0b50*/  FENCE.VIEW.ASYNC.S ;  /* 0x00000000000073c6 */ /* 0x000eb60000000000 */
[----:B--2---:R4:W2:Y:S01]  /*0b60*/  SYNCS.EXCH.64 URZ, [UR7+0xb0], UR10 ;  /* 0x0000b00a07ff75b2 */ /* 0x0048a20008000100 */
[----:B------:R4:W3:Y:S01]  /*0b70*/  SYNCS.EXCH.64 URZ, [UR7+0xd0], UR4 ;  /* 0x0000d00407ff75b2 */ /* 0x0008e20008000100 */
[----:B------:R4:W1:Y:S01]  /*0b80*/  SYNCS.EXCH.64 URZ, [UR7+0xb8], UR10 ;  /* 0x0000b80a07ff75b2 */ /* 0x0008620008000100 */
[----:B------:R4:W1:Y:S01]  /*0b90*/  SYNCS.EXCH.64 URZ, [UR7+0xd8], UR4 ;  /* 0x0000d80407ff75b2 */ /* 0x0008620008000100 */
[----:B------:R4:W1:Y:S01]  /*0ba0*/  SYNCS.EXCH.64 URZ, [UR7+0xc0], UR10 ;  /* 0x0000c00a07ff75b2 */ /* 0x0008620008000100 */
[----:B------:R4:W1:Y:S01]  /*0bb0*/  SYNCS.EXCH.64 URZ, [UR7+0xe0], UR4 ;  /* 0x0000e00407ff75b2 */ /* 0x0008620008000100 */
[----:B------:R4:W1:Y:S01]  /*0bc0*/  SYNCS.EXCH.64 URZ, [UR7+0xc8], UR10 ;  /* 0x0000c80a07ff75b2 */ /* 0x0008620008000100 */
[----:B------:R4:W1:Y:S02]  /*0bd0*/  SYNCS.EXCH.64 URZ, [UR7+0xe8], UR4 ;  /* 0x0000e80407ff75b2 */ /* 0x0008640008000100 */
[----:B----4-:R-:W-:Y:S01]  /*0be0*/  NOP ;  /* 0x0000000000007918 */ /* 0x010fe20000000000 */
.L_x_13:
[----:B------:R-:W4:Y:S01]  /*0bf0*/  SHFL.IDX PT, R2, R213, RZ, 0x1f ;  /* 0x00001fffd5027589 */ /* 0x000f2200000e0000 */
[----:B------:R-:W-:Y:S01]  /*0c00*/  NOP ;  /* 0x0000000000007918 */ /* 0x000fe20000000000 */
[----:B----4-:R-:W-:-:S13]  /*0c10*/  ISETP.NE.AND P0, PT, R2, 0x3, PT ;  /* 0x000000030200780c */ /* 0x010fda0003f05270 */
[----:B------:R-:W-:Y:S05]  /*0c20*/  @P0 BRA `(.L_x_14) ;  /* 0x0000000000380947 */ /* 0x000fea0003800000 */
[----:B--23--:R-:W2:Y:S01]  /*0c30*/  S2UR UR5, SR_CgaCtaId ;  /* 0x00000000000579c3 */ /* 0x00cea20000008800 */
        /* <DEDUP_REMOVED lines=13> */
.L_x_14:
[----:B--23--:R-:W2:Y:S01]  /*0d10*/  S2UR UR5, SR_CTAID.X ;  /* 0x00000000000579c3 */ /* 0x00cea20000002500 */
[----:B------:R-:W-:-:S05]  /*0d20*/  CS2R.32 R207, SR_CgaSize ;  /* 0x0000000000cf7805 */ /* 0x000fca0000008a00 */
[----:B------:R-:W-:-:S05]  /*0d30*/  IMAD R207, R207, -0xa0, RZ ;  /* 0xffffff60cfcf7824 */ /* 0x000fca00078e02ff */
[----:B------:R-:W-:-:S14]  /*0d40*/  R2UR UR9, R207 ;  /* 0x00000000cf0972ca */ /* 0x000fdc00000e0000 */
[----:B------:R-:W3:Y:S01]  /*0d50*/  LDCU UR9, c[0x0][UR9+0x2b0] ;  /* 0x00005600090977ac */ /* 0x000ee20008000800 */
[----:B------:R-:W-:Y:S01]  /*0d60*/  NOP ;  /* 0x0000000000007918 */ /* 0x000fe20000000000 */
[----:B------:R-:W-:-:S05]  /*0d70*/  CS2R.32 R207, SR_CgaSize ;  /* 0x0000000000cf7805 */ /* 0x000fca0000008a00 */
[----:B------:R-:W-:-:S05]  /*0d80*/  IMAD R207, R207, -0xa0, RZ ;  /* 0xffffff60cfcf7824 */ /* 0x000fca00078e02ff */
[----:B------:R-:W-:-:S14]  /*0d90*/  R2UR UR7, R207 ;  /* 0x00000000cf0772ca */ /* 0x000fdc00000e0000 */
[----:B------:R-:W4:Y:S01]  /*0da0*/  LDCU UR7, c[0x0][UR7+0x2b4] ;  /* 0x00005680070777ac */ /* 0x000f220008000800 */
[----:B------:R-:W1:Y:S08]  /*0db0*/  S2UR UR4, SR_CTAID.Y ;  /* 0x00000000000479c3 */ /* 0x000e700000002600 */
[----:B------:R-:W4:Y:S01]  /*0dc0*/  LDC R9, c[0x0][0xb24] ;  /* 0x0002c900ff097b82 */ /* 0x000f220000000800 */
[----:B--2---:R-:W-:-:S02]  /*0dd0*/  I2FP.F32.U32 R5, UR5 ;  /* 0x0000000500057c45 */ /* 0x004fc40008201000 */
[----:B------:R-:W-:-:S05]  /*0de0*/  CS2R.32 R3, SR_CgaSize ;  /* 0x0000000000037805 */ /* 0x000fca0000008a00 */
[----:B------:R-:W-:-:S06]  /*0df0*/  IMAD R3, R3, -0xa0, RZ ;  /* 0xffffff6003037824 */ /* 0x000fcc00078e02ff */
[----:B------:R-:W2:Y:S01]  /*0e00*/  LDC R3, c[0x0][R3+0x2a0] ;  /* 0x0000a80003037b82 */ /* 0x000ea20000000800 */
[----:B------:R-:W-:Y:S01]  /*0e10*/  MOV R207, UR5 ;  /* 0x0000000500cf7c02 */ /* 0x000fe20008000f00 */
[----:B---3--:R-:W-:Y:S01]  /*0e20*/  FMUL R5, R5, UR9 ;  /* 0x0000000905057c20 */ /* 0x008fe20008400000 */
[----:B-1----:R-:W-:Y:S02]  /*0e30*/  I2FP.F32.U32 R4, UR4 ;  /* 0x0000000400047c45 */ /* 0x002fe40008201000 */
[----:B------:R-:W-:-:S05]  /*0e40*/  CS2R.32 R2, SR_CgaSize ;  /* 0x0000000000027805 */ /* 0x000fca0000008a00 */
[----:B------:R-:W-:-:S06]  /*0e50*/  IMAD R2, R2, -0xa0, RZ ;  /* 0xffffff6002027824 */ /* 0x000fcc00078e02ff */
[----:B------:R-:W1:Y:S01]  /*0e60*/  LDC R2, c[0x0][R2+0x2a4] ;  /* 0x0000a90002027b82 */ /* 0x000e620000000800 */
[----:B------:R-:W3:Y:S01]  /*0e70*/  F2I.U32.TRUNC.NTZ R204, R5 ;  /* 0x0000000500cc7305 */ /* 0x000ee2000020f000 */
[----:B------:R-:W-:Y:S01]  /*0e80*/  MOV R205, UR4 ;  /* 0x0000000400cd7c02 */ /* 0x000fe20008000f00 */
[----:B----4-:R-:W-:-:S05]  /*0e90*/  FMUL R4, R4, UR7 ;  /* 0x0000000704047c20 */ /* 0x010fca0008400000 */
[----:B------:R-:W-:Y:S01]  /*0ea0*/  BAR.SYNC.DEFER_BLOCKING 0x0 ;  /* 0x0000000000007b1d */ /* 0x000fe20000010000 */
[----:B------:R-:W-:-:S05]  /*0eb0*/  ISETP.GE.AND P0, PT, R9, 0x1, PT ;  /* 0x000000010900780c */ /* 0x000fca0003f06270 */
[----:B------:R-:W4:Y:S02]  /*0ec0*/  F2I.U32.TRUNC.NTZ R181, R4 ;  /* 0x0000000400b57305 */ /* 0x000f24000020f000 */
[----:B------:R-:W1:Y:S01]  /*0ed0*/  S2UR UR36, SR_CTAID.Z ;  /* 0x00000000002479c3 */ /* 0x000e620000002700 */
[----:B---3--:R-:W-:-:S05]  /*0ee0*/  IADD3 R204, PT, PT, -R204, RZ, RZ ;  /* 0x000000ffcccc7210 */ /* 0x008fca0007ffe1ff */
[----:B--2---:R-:W-:Y:S01]  /*0ef0*/  IMAD R204, R3, R204, UR5 ;  /* 0x0000000503cc7e24 */ /* 0x004fe2000f8e02cc */
[----:B----4-:R-:W-:-:S05]  /*0f00*/  IADD3 R181, PT, PT, -R181, RZ, RZ ;  /* 0x000000ffb5b57210 */ /* 0x010fca0007ffe1ff */
[----:B-1----:R-:W-:Y:S01]  /*0f10*/  IMAD R181, R2, R181, UR4 ;  /* 0x0000000402b57e24 */ /* 0x002fe2000f8e02b5 */
[----:B------:R-:W-:Y:S06]  /*0f20*/  @!P0 BRA `(.L_x_15) ;  /* 0x0000000000b88947 */ /* 0x000fec0003800000 */
[----:B------:R-:W1:Y:S01]  /*0f30*/  LDC.64 R4, c[0x0][0xb18] ;  /* 0x0002c600ff047b82 */ /* 0x000e620000000a00 */
[----:B------:R-:W-:-:S07]  /*0f40*/  ISETP.NE.AND P0, PT, R9, 0x1, PT ;  /* 0x000000010900780c */ /* 0x000fce0003f05270 */
[----:B------:R-:W2:Y:S08]  /*0f50*/  LDC R10, c[0x0][0xb0c] ;  /* 0x0002c300ff0a7b82 */ /* 0x000eb00000000800 */
[----:B------:R-:W3:Y:S08]  /*0f60*/  LDC R11, c[0x0][0x370] ;  /* 0x0000dc00ff0b7b82 */ /* 0x000ef00000000800 */
[----:B------:R-:W4:Y:S01]  /*0f70*/  LDC R12, c[0x0][0x374] ;  /* 0x0000dd00ff0c7b82 */ /* 0x000f220000000800 */
[----:B-1----:R-:W-:-:S07]  /*0f80*/  ISETP.NE.AND P1, PT, R4, 0x1, PT ;  /* 0x000000010400780c */ /* 0x002fce0003f25270 */
[----:B------:R-:W3:Y:S01]  /*0f90*/  LDC.64 R6, c[0x0][0xb10] ;  /* 0x0002c400ff067b82 */ /* 0x000ee20000000a00 */
[----:B--2---:R-:W-:-:S07]  /*0fa0*/  ISETP.NE.AND P2, PT, R10, 0x1, PT ;  /* 0x000000010a00780c */ /* 0x004fce0003f45270 */
[----:B------:R-:W1:Y:S08]  /*0fb0*/  LDC R8, c[0x0][0xb20] ;  /* 0x0002c800ff087b82 */ /* 0x000e700000000800 */
[----:B------:R-:W2:Y:S01]  /*0fc0*/  LDC.64 R2, c[0x0][0xb28] ;  /* 0x0002ca00ff027b82 */ /* 0x000ea20000000a00 */
[----:B----4-:R-:W-:-:S04]  /*0fd0*/  IMAD.HI.U32 R13, R12, R5, RZ ;  /* 0x000000050c0d7227 */ /* 0x010fc800078e00ff */
[----:B------:R-:W-:-:S04]  /*0fe0*/  IMAD.HI.U32 R5, R205, R5, RZ ;  /* 0x00000005cd057227 */ /* 0x000fc800078e00ff */
[----:B---3--:R-:W-:-:S04]  /*0ff0*/  IMAD.HI.U32 R14, R11, R6, RZ ;  /* 0x000000060b0e7227 */ /* 0x008fc800078e00ff */
[----:B------:R-:W-:Y:S01]  /*1000*/  IMAD.HI.U32 R16, R207, R6, RZ ;  /* 0x00000006cf107227 */ /* 0x000fe200078e00ff */
[-C--:B------:R-:W-:Y:S02]  /*1010*/  @P2 SHF.R.U32.HI R11, RZ, R7.reuse, R14 ;  /* 0x00000007ff0b2219 */ /* 0x080fe4000001160e */
[-C--:B-1----:R-:W-:Y:S02]  /*1020*/  @P1 SHF.R.U32.HI R12, RZ, R8.reuse, R13 ;  /* 0x00000008ff0c1219 */ /* 0x082fe4000001160d */
[----:B------:R-:W-:Y:S02]  /*1030*/  SHF.R.U32.HI R8, RZ, R8, R5 ;  /* 0x00000008ff087219 */ /* 0x000fe40000011605 */
[----:B------:R-:W-:Y:S02]  /*1040*/  SHF.R.U32.HI R16, RZ, R7, R16 ;  /* 0x00000007ff107219 */ /* 0x000fe40000011610 */
[----:B------:R-:W-:Y:S01]  /*1050*/  SEL R5, R205, R8, !P1 ;  /* 0x00000008cd057207 */ /* 0x000fe20004800000 */
[----:B--2---:R-:W-:Y:S01]  /*1060*/  IMAD.HI.U32 R14, R12, R2, RZ ;  /* 0x000000020c0e7227 */ /* 0x004fe200078e00ff */
[----:B------:R-:W-:-:S03]  /*1070*/  SEL R7, R207, R16, !P2 ;  /* 0x00000010cf077207 */ /* 0x000fc60005000000 */
[----:B------:R-:W-:Y:S01]  /*1080*/  IMAD.HI.U32 R6, R11, R2, RZ ;  /* 0x000000020b067227 */ /* 0x000fe200078e00ff */
[----:B------:R-:W-:-:S04]  /*1090*/  @P0 SHF.R.U32.HI R12, RZ, R3, R14 ;  /* 0x00000003ff0c0219 */ /* 0x000fc8000001160e */
[----:B------:R-:W-:Y:S01]  /*10a0*/  @P0 SHF.R.U32.HI R11, RZ, R3, R6 ;  /* 0x00000003ff0b0219 */ /* 0x000fe20000011606 */
[----:B------:R-:W-:-:S04]  /*10b0*/  IMAD R12, R12, R9, RZ ;  /* 0x000000090c0c7224 */ /* 0x000fc800078e02ff */
[----:B------:R-:W-:Y:S01]  /*10c0*/  IMAD R6, R11, R9, RZ ;  /* 0x000000090b067224 */ /* 0x000fe200078e02ff */
[----:B------:R-:W-:-:S04]  /*10d0*/  ISETP.GE.AND P1, PT, R5, R12, PT ;  /* 0x0000000c0500720c */ /* 0x000fc80003f26270 */
[----:B------:R-:W-:Y:S01]  /*10e0*/  ISETP.GE.OR P1, PT, R7, R6, P1 ;  /* 0x000000060700720c */ /* 0x000fe20000f26670 */
[----:B------:R-:W-:-:S05]  /*10f0*/  IMAD.HI.U32 R6, R5, R2, RZ ;  /* 0x0000000205067227 */ /* 0x000fca00078e00ff */
[----:B------:R-:W-:-:S04]  /*1100*/  SHF.R.U32.HI R6, RZ, R3, R6 ;  /* 0x00000003ff067219 */ /* 0x000fc80000011606 */
[----:B------:R-:W-:-:S03]  /*1110*/  SEL R6, R5, R6, !P0 ;  /* 0x0000000605067207 */ /* 0x000fc60004000000 */
[----:B------:R-:W-:Y:S01]  /*1120*/  @!P1 IMAD.HI.U32 R8, R7, R2, RZ ;  /* 0x0000000207089227 */ /* 0x000fe200078e00ff */
[----:B------:R-:W-:-:S04]  /*1130*/  IADD3 R2, PT, PT, -R6, RZ, RZ ;  /* 0x000000ff06027210 */ /* 0x000fc80007ffe1ff */
[----:B------:R-:W-:Y:S01]  /*1140*/  @!P1 SHF.R.U32.HI R8, RZ, R3, R8 ;  /* 0x00000003ff089219 */ /* 0x000fe20000011608 */
[----:B------:R-:W-:-:S03]  /*1150*/  IMAD R2, R9, R2, R5 ;  /* 0x0000000209027224 */ /* 0x000fc600078e0205 */
[----:B------:R-:W-:Y:S02]  /*1160*/  @!P1 SEL R3, R7, R8, !P0 ;  /* 0x0000000807039207 */ /* 0x000fe40004000000 */
[----:B------:R-:W-:-:S03]  /*1170*/  IADD3 R8, PT, PT, -R5, RZ, RZ ;  /* 0x000000ff05087210 */ /* 0x000fc60007ffe1ff */
[--C-:B------:R-:W-:Y:S02]  /*1180*/  @!P1 IMAD.IADD R6, R6, 0x1, -R3.reuse ;  /* 0x0000000106069824 */ /* 0x100fe400078e0a03 */
[----:B------:R-:W-:Y:S01]  /*1190*/  @!P1 IMAD R3, R2, R11, R3 ;  /* 0x0000000b02039224 */ /* 0x000fe200078e0203 */
[----:B------:R-:W-:Y:S01]  /*11a0*/  IADD3 R2, PT, PT, -R7, RZ, RZ ;  /* 0x000000ff07027210 */ /* 0x000fe20007ffe1ff */
[----:B------:R-:W-:Y:S02]  /*11b0*/  @!P1 IMAD R5, R6, R9, R7 ;  /* 0x0000000906059224 */ /* 0x000fe400078e0207 */
[----:B------:R-:W-:Y:S02]  /*11c0*/  IMAD R8, R4, R8, R205 ;  /* 0x0000000804087224 */ /* 0x000fe400078e02cd */
[----:B------:R-:W-:Y:S02]  /*11d0*/  @!P1 IMAD.MOV.U32 R7, RZ, RZ, R3 ;  /* 0x000000ffff079224 */ /* 0x000fe400078e0003 */
[----:B------:R-:W-:-:S02]  /*11e0*/  IMAD R2, R10, R2, R207 ;  /* 0x000000020a027224 */ /* 0x000fc400078e02cf */
[----:B------:R-:W-:Y:S02]  /*11f0*/  IMAD R205, R5, R4, R8 ;  /* 0x0000000405cd7224 */ /* 0x000fe400078e0208 */
[----:B------:R-:W-:Y:S02]  /*1200*/  IMAD R207, R7, R10, R2 ;  /* 0x0000000a07cf7224 */ /* 0x000fe400078e0202 */
.L_x_15:
[----:B------:R-:W1:Y:S01]  /*1210*/  LDCU UR4, c[0x0][0xb30] ;  /* 0x00016600ff0477ac */ /* 0x000e620008000800 */
[----:B------:R-:W2:Y:S08]  /*1220*/  S2UR UR37, SR_CgaCtaId ;  /* 0x00000000002579c3 */ /* 0x000eb00000008800 */
[----:B------:R-:W3:Y:S01]  /*1230*/  LDC R92, c[0x0][0xb24] ;  /* 0x0002c900ff5c7b82 */ /* 0x000ee20000000800 */
[----:B-1----:R-:W-:-:S09]  /*1240*/  UISETP.NE.AND UP1, UPT, UR4, 0x1, UPT ;  /* 0x000000010400788c */ /* 0x002fd2000bf25270 */
[----:B--2---:R-:W-:Y:S05]  /*1250*/  BRA.U UP1, `(.L_x_16) ;  /* 0x0000000101407547 */ /* 0x004fea000b800000 */
[----:B------:R-:W1:Y:S08]  /*1260*/  LDC.64 R4, c[0x0][0xb10] ;  /* 0x0002c400ff047b82 */ /* 0x000e700000000a00 */
[----:B------:R-:W2:Y:S08]  /*1270*/  LDC.64 R2, c[0x0][0xb18] ;  /* 0x0002c600ff027b82 */ /* 0x000eb00000000a00 */
[----:B------:R-:W4:Y:S08]  /*1280*/  LDC R6, c[0x0][0xb20] ;  /* 0x0002c800ff067b82 */ /* 0x000f300000000800 */
[----:B------:R-:W3:Y:S01]  /*1290*/  LDC R8, c[0x0][0xb0c] ;  /* 0x0002c300ff087b82 */ /* 0x000ee20000000800 */
[----:B-1----:R-:W-:-:S05]  /*12a0*/  IMAD.HI.U32 R4, R207, R4, RZ ;  /* 0x00000004cf047227 */ /* 0x002fca00078e00ff */
[----:B------:R-:W-:Y:S01]  /*12b0*/  SHF.R.U32.HI R4, RZ, R5, R4 ;  /* 0x00000005ff047219 */ /* 0x000fe20000011604 */
[----:B--2---:R-:W-:Y:S01]  /*12c0*/  IMAD.HI.U32 R3, R205, R3, RZ ;  /* 0x00000003cd037227 */ /* 0x004fe200078e00ff */
[----:B------:R-:W-:-:S04]  /*12d0*/  ISETP.NE.AND P0, PT, R2, 0x1, PT ;  /* 0x000000010200780c */ /* 0x000fc80003f05270 */
[----:B----4-:R-:W-:-:S04]  /*12e0*/  SHF.R.U32.HI R6, RZ, R6, R3 ;  /* 0x00000006ff067219 */ /* 0x010fc80000011603 */
[----:B------:R-:W-:Y:S02]  /*12f0*/  SEL R3, R205, R6, !P0 ;  /* 0x00000006cd037207 */ /* 0x000fe40004000000 */
[----:B---3--:R-:W-:-:S04]  /*1300*/  ISETP.NE.AND P1, PT, R8, 0x1, PT ;  /* 0x000000010800780c */ /* 0x008fc80003f25270 */
[----:B------:R-:W-:-:S05]  /*1310*/  SEL R4, R207, R4, !P1 ;  /* 0x00000004cf047207 */ /* 0x000fca0004800000 */
[----:B------:R-:W-:Y:S02]  /*1320*/  IMAD.IADD R5, R3, 0x1, -R4 ;  /* 0x0000000103057824 */ /* 0x000fe400078e0a04 */
[----:B------:R-:W-:Y:S02]  /*1330*/  IMAD.IADD R3, R4, 0x1, -R3 ;  /* 0x0000000104037824 */ /* 0x000fe400078e0a03 */
[----:B------:R-:W-:Y:S02]  /*1340*/  IMAD R207, R5, R8, R207 ;  /* 0x0000000805cf7224 */ /* 0x000fe400078e02cf */
[----:B------:R-:W-:-:S07]  /*1350*/  IMAD R205, R3, R2, R205 ;  /* 0x0000000203cd7224 */ /* 0x000fce00078e02cd */
.L_x_16:
[----:B------:R-:W-:Y:S01]  /*1360*/  BAR.SYNC.DEFER_BLOCKING 0x0 ;  /* 0x0000000000007b1d */ /* 0x000fe20000010000 */
[----:B------:R-:W-:Y:S01]  /*1370*/  UISETP.NE.AND UP1, UPT, UR8, 0x2, UPT ;  /* 0x000000020800788c */ /* 0x000fe2000bf25270 */
[----:B------:R-:W-:Y:S02]  /*1380*/  ISETP.NE.OR P5, PT, R0, 0x2, !P5 ;  /* 0x000000020000780c */ /* 0x000fe40006fa5670 */
[----:B------:R-:W-:-:S06]  /*1390*/  LOP3.LUT R2, R211, 0x1f, RZ, 0xc0, !PT ;  /* 0x0000001fd3027812 */ /* 0x000fcc00078ec0ff */
[----:B------:R-:W-:Y:S05]  /*13a0*/  BRA.U UP1, `(.L_x_17) ;  /* 0x0000001101c87547 */ /* 0x000fea000b800000 */
[----:B------:R-:W1:Y:S01]  /*13b0*/  LDCU UR15, c[0x0][0x38c] ;  /* 0x00007180ff0f77ac */ /* 0x000e620008000800 */
[----:B------:R-:W2:Y:S01]  /*13c0*/  LDC R9, c[0x0][0x370] ;  /* 0x0000dc00ff097b82 */ /* 0x000ea20000000800 */
[----:B------:R-:W-:Y:S01]  /*13d0*/  PLOP3.LUT P1, PT, PT, PT, UP2, 0x80, 0x8 ;  /* 0x000000000008781c */ /* 0x000fe20003f2f028 */
[----:B------:R-:W-:Y:S01]  /*13e0*/  IMAD.MOV.U32 R15, RZ, RZ, 0x1 ;  /* 0x00000001ff0f7424 */ /* 0x000fe200078e00ff */
[----:B------:R-:W-:Y:S01]  /*13f0*/  ISETP.EQ.OR P4, PT, R2, RZ, P5 ;  /* 0x000000ff0200720c */ /* 0x000fe20002f82670 */
[----:B------:R-:W-:Y:S01]  /*1400*/  IMAD.MOV.U32 R14, RZ, RZ, RZ ;  /* 0x000000ffff0e7224 */ /* 0x000fe200078e00ff */
[----:B------:R-:W-:Y:S02]  /*1410*/  PLOP3.LUT P1, PT, P1, PT, PT, 0x8, 0x80 ;  /* 0x000000000080781c */ /* 0x000fe40000f2e170 */
[----:B------:R-:W-:Y:S01]  /*1420*/  CS2R R12, SRZ ;  /* 0x00000000000c7805 */ /* 0x000fe2000001ff00 */
[----:B------:R-:W-:Y:S01]  /*1430*/  IMAD.MOV.U32 R10, RZ, RZ, 0x1 ;  /* 0x00000001ff0a7424 */ /* 0x000fe200078e00ff */
[----:B------:R-:W4:Y:S01]  /*1440*/  LDC R0, c[0x0][0x374] ;  /* 0x0000dd00ff007b82 */ /* 0x000f220000000800 */
[----:B------:R-:W2:Y:S01]  /*1450*/  LDCU.64 UR24, c[0x0][0x348] ;  /* 0x00006900ff1877ac */ /* 0x000ea20008000a00 */
[----:B------:R-:W-:Y:S01]  /*1460*/  UMOV UR13, URZ ;  /* 0x000000ff000d7c82 */ /* 0x000fe20008000000 */
[----:B-1----:R-:W-:-:S04]  /*1470*/  UIADD3 UR5, UPT, UPT, UR15, 0x7f, URZ ;  /* 0x0000007f0f057890 */ /* 0x002fc8000fffe0ff */
[----:B------:R-:W-:-:S04]  /*1480*/  USHF.R.S32.HI UR4, URZ, 0x1f, UR5 ;  /* 0x0000001fff047899 */ /* 0x000fc80008011405 */
[----:B------:R-:W-:-:S04]  /*1490*/  ULEA.HI UR4, UR4, UR5, URZ, 0x7 ;  /* 0x0000000504047291 */ /* 0x000fc8000f8f38ff */
[----:B------:R-:W-:Y:S02]  /*14a0*/  USHF.R.S32.HI UR22, URZ, 0x7, UR4 ;  /* 0x00000007ff167899 */ /* 0x000fe40008011404 */
[----:B------:R-:W-:Y:S02]  /*14b0*/  UIADD3 UR4, UPT, UPT, UR15, -0x1, URZ ;  /* 0xffffffff0f047890 */ /* 0x000fe4000fffe0ff */
[----:B------:R-:W-:Y:S02]  /*14c0*/  UISETP.LT.U32.AND UP0, UPT, UR22, 0x7, UPT ;  /* 0x000000071600788c */ /* 0x000fe4000bf01070 */
[----:B------:R-:W-:Y:S02]  /*14d0*/  UISETP.GE.U32.AND UP1, UPT, UR4, -0xff, UPT ;  /* 0xffffff010400788c */ /* 0x000fe4000bf26070 */
[----:B------:R-:W-:Y:S02]  /*14e0*/  USEL UR21, UR22, 0x7, UP0 ;  /* 0x0000000716157887 */ /* 0x000fe40008000000 */
[----:B------:R-:W-:-:S02]  /*14f0*/  UIADD3 UR15, UPT, UPT, UR15, 0xfe, URZ ;  /* 0x000000fe0f0f7890 */ /* 0x000fc4000fffe0ff */
[----:B------:R-:W-:Y:S02]  /*1500*/  UIADD3 UR7, UPT, UPT, UR21, -0x1, URZ ;  /* 0xffffffff15077890 */ /* 0x000fe4000fffe0ff */
[----:B------:R-:W-:-:S03]  /*1510*/  UIADD3 UR14, UPT, UPT, UR22, -UR21, URZ ;  /* 0x80000015160e7290 */ /* 0x000fc6000fffe0ff */
[----:B------:R-:W-:-:S04]  /*1520*/  @UP1 UIADD3 UR7, UPT, UPT, UR21, URZ, URZ ;  /* 0x000000ff15071290 */ /* 0x000fc8000fffe0ff */
[----:B--2---:R-:W-:-:S12]  /*1530*/  UIADD3 UR7, UPT, UPT, UR7, 0x1, URZ ;  /* 0x0000000107077890 */ /* 0x004fd8000fffe0ff */
.L_x_35:
[----:B------:R-:W-:Y:S01]  /*1540*/  UISETP.NE.AND UP0, UPT, UR37, URZ, UPT ;  /* 0x000000ff2500728c */ /* 0x000fe2000bf05270 */
[----:B------:R-:W1:Y:S08]  /*1550*/  S2UR UR37, SR_CgaCtaId ;  /* 0x00000000002579c3 */ /* 0x000e700000008800 */
[----:B------:R-:W-:Y:S05]  /*1560*/  BRA.U UP0, `(.L_x_18) ;  /* 0x0000000100347547 */ /* 0x000fea000b800000 */
[----:B------:R-:W2:Y:S01]  /*1570*/  S2R R2, SR_CgaCtaId ;  /* 0x0000000000027919 */ /* 0x000ea20000008800 */
[----:B------:R-:W-:-:S04]  /*1580*/  MOV R3, 0x400 ;  /* 0x0000040000037802 */ /* 0x000fc80000000f00 */
[----:B--2---:R-:W-:Y:S02]  /*1590*/  LEA R3, R2, R3, 0x18 ;  /* 0x0000000302037211 */ /* 0x004fe400078ec0ff */
[----:B------:R-:W-:-:S03]  /*15a0*/  SHF.L.U32 R2, R10, 0x1f, RZ ;  /* 0x0000001f0a027819 */ /* 0x000fc600000006ff */
[----:B------:R-:W-:-:S04]  /*15b0*/  IMAD R3, R12, 0x8, R3 ;  /* 0x000000080c037824 */ /* 0x000fc800078e0203 */
[----:B------:R-:W2:Y:S02]  /*15c0*/  SYNCS.PHASECHK.TRANS64.TRYWAIT P0, [R3+URZ+0x100], R2 ;  /* 0x00010002030075a7 */ /* 0x000ea400080011ff */
[----:B--2---:R-:W-:Y:S05]  /*15d0*/  @!P0 BRA `(.L_x_19) ;  /* 0x0000006400208947 */ /* 0x004fea0003800000 */
.L_x_102:
[----:B------:R-:W-:Y:S01]  /*15e0*/  VIADD R12, R12, 0x1 ;  /* 0x000000010c0c7836 */ /* 0x000fe20000000000 */
[----:B------:R2:W-:Y:S04]  /*15f0*/  SYNCS.ARRIVE.TRANS64.A1T0 RZ, [R3+URZ+0xf0], RZ ;  /* 0x0000f0ff03ff79a7 */ /* 0x0005e800081000ff */
[----:B------:R-:W-:-:S04]  /*1600*/  ISETP.NE.AND P0, PT, R12, 0x2, PT ;  /* 0x000000020c00780c */ /* 0x000fc80003f05270 */
[----:B------:R-:W-:Y:S02]  /*1610*/  SEL R12, R12, RZ, P0 ;  /* 0x000000ff0c0c7207 */ /* 0x000fe40000000000 */
[----:B--2---:R-:W-:-:S04]  /*1620*/  SEL R3, RZ, 0x1, P0 ;  /* 0x00000001ff037807 */ /* 0x004fc80000000000 */
[----:B------:R-:W-:-:S07]  /*1630*/  LOP3.LUT R10, R10, R3, RZ, 0x3c, !PT ;  /* 0x000000030a0a7212 */ /* 0x000fce00078e3cff */
.L_x_18:
[----:B------:R-:W-:Y:S01]  /*1640*/  UMOV UR4, 0x400 ;  /* 0x0000040000047882 */ /* 0x000fe20000000000 */
[----:B------:R-:W-:Y:S01]  /*1650*/  SHF.L.U32 R2, R15, 0x1f, RZ ;  /* 0x0000001f0f027819 */ /* 0x000fe200000006ff */
[----:B-1----:R-:W-:Y:S01]  /*1660*/  ULEA UR4, UR37, UR4, 0x18 ;  /* 0x0000000425047291 */ /* 0x002fe2000f8ec0ff */
[----:B------:R-:W-:Y:S01]  /*1670*/  R2UR UR35, R207 ;  /* 0x00000000cf2372ca */ /* 0x000fe200000e0000 */
[----:B------:R-:W-:Y:S01]  /*1680*/  UISETP.GE.U32.AND UP0, UPT, UR15, 0xff, UPT ;  /* 0x000000ff0f00788c */ /* 0x000fe2000bf06070 */
[----:B------:R-:W-:Y:S01]  /*1690*/  R2UR UR11, R205 ;  /* 0x00000000cd0b72ca */ /* 0x000fe200000e0000 */
[----:B------:R-:W-:Y:S01]  /*16a0*/  ULEA UR5, UR13, UR4, 0x3 ;  /* 0x000000040d057291 */ /* 0x000fe2000f8e18ff */
[----:B------:R-:W-:-:S08]  /*16b0*/  UMOV UR23, URZ ;  /* 0x000000ff00177c82 */ /* 0x000fd00008000000 */
[----:B------:R1:W2:Y:S01]  /*16c0*/  SYNCS.PHASECHK.TRANS64.TRYWAIT P0, [UR5+0x38], R2 ;  /* 0x00003802ff0075a7 */ /* 0x0002a20008001105 */
[----:B------:R-:W-:Y:S02]  /*16d0*/  USHF.L.U32 UR35, UR35, 0x6, URZ ;  /* 0x0000000623237899 */ /* 0x000fe400080006ff */
[----:B------:R-:W-:Y:S01]  /*16e0*/  UIMAD UR11, UR11, 0xa0, URZ ;  /* 0x000000a00b0b78a4 */ /* 0x000fe2000f8e02ff */
[----:B------:R-:W-:Y:S11]  /*16f0*/  BRA.U !UP0, `(.L_x_20) ;  /* 0x0000000108a87547 */ /* 0x000ff6000b800000 */
[----:B------:R-:W-:Y:S01]  /*1700*/  UMOV UR16, URZ ;  /* 0x000000ff00107c82 */ /* 0x000fe20008000000 */
[----:B------:R-:W-:-:S05]  /*1710*/  UMOV UR6, UR13 ;  /* 0x0000000d00067c82 */ /* 0x000fca0008000000 */
.L_x_25:
[----:B--2---:R-:W-:Y:S01]  /*1720*/  @!P5 MOV R3, 0x7000 ;  /* 0x000070000003d802 */ /* 0x004fe20000000f00 */
[----:B-1----:R-:W-:Y:S01]  /*1730*/  ULEA UR33, UR6, UR4, 0x3 ;  /* 0x0000000406217291 */ /* 0x002fe2000f8e18ff */
[----:B--2---:R-:W-:Y:S11]  /*1740*/  @P0 BRA `(.L_x_21) ;  /* 0x00000000000c0947 */ /* 0x004ff60003800000 */
[----:B------:R-:W-:Y:S04]  /*1750*/  SHF.L.U32 R5, R15, 0x1f, RZ ;  /* 0x0000001f0f057819 */ /* 0x000fe800000006ff */
[----:B------:R-:W2:Y:S02]  /*1760*/  SYNCS.PHASECHK.TRANS64.TRYWAIT P0, [UR33+0x38], R5 ;  /* 0x00003805ff0075a7 */ /* 0x000ea40008001121 */
[----:B--2---:R-:W-:Y:S05]  /*1770*/  @!P0 BRA `(.L_x_22) ;  /* 0x0000006000cc8947 */ /* 0x004fea0003800000 */
.L_x_21:
[----:B------:R2:W-:Y:S01]  /*1780*/  @!P5 SYNCS.ARRIVE.TRANS64 RZ, [UR33], R3 ;  /* 0x00000003ffffd9a7 */ /* 0x0005e20008000021 */
[----:B------:R-:W-:Y:S04]  /*1790*/  BSSY.RECONVERGENT B0, `(.L_x_23) ;  /* 0x0000003000007945 */ /* 0x000fe80003800200 */
[----:B------:R-:W-:Y:S05]  /*17a0*/  @P4 BRA `(.L_x_24) ;  /* 0x0000000000044947 */ /* 0x000fea0003800000 */
[----:B------:R-:W-:Y:S05]  /*17b0*/  BPT.TRAP 0x1 ;  /* 0x000000040000795c */ /* 0x000fea0000300000 */
.L_x_24:
[----:B------:R-:W-:Y:S05]  /*17c0*/  BSYNC.RECONVERGENT B0 ;  /* 0x0000000000007941 */ /* 0x000fea0003800200 */
.L_x_23:
[----:B------:R-:W-:Y:S02]  /*17d0*/  UIADD3 UR13, UPT, UPT, UR6, 0x1, URZ ;  /* 0x00000001060d7890 */ /* 0x000fe4000fffe0ff */
[----:B------:R-:W-:Y:S02]  /*17e0*/  UIADD3 UR18, UP1, UPT, UR24, 0x80, URZ ;  /* 0x0000008018127890 */ /* 0x000fe4000ff3e0ff */
[----:B------:R-:W-:Y:S02]  /*17f0*/  UISETP.NE.AND UP0, UPT, UR13, 0x7, UPT ;  /* 0x000000070d00788c */ /* 0x000fe4000bf05270 */
[----:B------:R-:W-:Y:S02]  /*1800*/  ULEA UR32, UR6, UR4, 0xd ;  /* 0x0000000406207291 */ /* 0x000fe4000f8e68ff */
[----:B------:R-:W-:Y:S02]  /*1810*/  USEL UR9, URZ, 0x1, UP0 ;  /* 0x00000001ff097887 */ /* 0x000fe40008000000 */
[----:B------:R-:W-:Y:S02]  /*1820*/  USEL UR13, UR13, URZ, UP0 ;  /* 0x000000ff0d0d7287 */ /* 0x000fe40008000000 */
[----:B------:R-:W-:Y:S02]  /*1830*/  USHF.L.U32 UR34, UR16, 0x7, URZ ;  /* 0x0000000710227899 */ /* 0x000fe400080006ff */
[----:B------:R-:W-:Y:S01]  /*1840*/  ULEA UR8, UR13, UR4, 0x3 ;  /* 0x000000040d087291 */ /* 0x000fe2000f8e18ff */
[----:B------:R-:W-:Y:S01]  /*1850*/  LOP3.LUT R15, R15, UR9, RZ, 0x3c, !PT ;  /* 0x000000090f0f7c12 */ /* 0x000fe2000f8e3cff */
[----:B------:R-:W-:Y:S02]  /*1860*/  UIADD3.X UR19, UPT, UPT, URZ, UR25, URZ, UP1, !UPT ;  /* 0x00000019ff137290 */ /* 0x000fe40008ffe4ff */
[----:B------:R-:W-:Y:S01]  /*1870*/  UIADD3 UR32, UPT, UPT, UR32, 0x5300, URZ ;  /* 0x0000530020207890 */ /* 0x000fe2000fffe0ff */
[----:B-1----:R-:W-:Y:S01]  /*1880*/  SHF.L.U32 R2, R15, 0x1f, RZ ;  /* 0x0000001f0f027819 */ /* 0x002fe200000006ff */
[----:B------:R-:W-:Y:S02]  /*1890*/  UIMAD UR5, UR6, 0x5000, UR4 ;  /* 0x00005000060578a4 */ /* 0x000fe4000f8e0204 */
[----:B------:R-:W-:Y:S01]  /*18a0*/  UIADD3 UR26, UP0, UPT, UR24, 0x180, URZ ;  /* 0x00000180181a7890 */ /* 0x000fe2000ff1e0ff */
[----:B------:R1:W1:Y:S01]  /*18b0*/  SYNCS.PHASECHK.TRANS64.TRYWAIT P0, [UR8+0x38], R2 ;  /* 0x00003802ff0075a7 */ /* 0x0002620008001108 */
[----:B------:R-:W-:Y:S01]  /*18c0*/  UMOV UR28, 0x0 ;  /* 0x00000000001c7882 */ /* 0x000fe20000000000 */
[----:B------:R-:W-:Y:S01]  /*18d0*/  UMOV UR29, 0x10000000 ;  /* 0x10000000001d7882 */ /* 0x000fe20000000000 */
[----:B------:R-:W-:Y:S01]  /*18e0*/  UIADD3 UR8, UPT, UPT, UR5, 0x13300, URZ ;  /* 0x0001330005087890 */ /* 0x000fe2000fffe0ff */
[----:B------:R1:W-:Y:S01]  /*18f0*/  UTMALDG.3D [UR32], [UR18], desc[UR28] ;  /* 0x00001c20120075b4 */ /* 0x0003e20008011000 */
[----:B------:R-:W-:Y:S02]  /*1900*/  UIADD3.X UR27, UPT, UPT, URZ, UR25, URZ, UP0, !UPT ;  /* 0x00000019ff1b7290 */ /* 0x000fe400087fe4ff */
[----:B------:R-:W-:Y:S01]  /*1910*/  UIADD3 UR16, UPT, UPT, UR16, 0x1, URZ ;  /* 0x0000000110107890 */ /* 0x000fe2000fffe0ff */
[----:B------:R-:W-:Y:S01]  /*1920*/  UMOV UR12, UR36 ;  /* 0x00000024000c7c82 */ /* 0x000fe20008000000 */
[----:B------:R-:W-:Y:S01]  /*1930*/  UMOV UR9, UR33 ;  /* 0x0000002100097c82 */ /* 0x000fe20008000000 */
[----:B------:R-:W-:Y:S01]  /*1940*/  UMOV UR10, UR34 ;  /* 0x00000022000a7c82 */ /* 0x000fe20008000000 */
[----:B------:R-:W-:Y:S03]  /*1950*/  UISETP.NE.AND UP0, UPT, UR16, UR7, UPT ;  /* 0x000000071000728c */ /* 0x000fe6000bf05270 */
[----:B------:R1:W-:Y:S01]  /*1960*/  UTMALDG.3D [UR8], [UR26], desc[UR28] ;  /* 0x00001c081a0075b4 */ /* 0x0003e20008011000 */
[----:B------:R-:W-:Y:S01]  /*1970*/  UMOV UR23, UR7 ;  /* 0x0000000700177c82 */ /* 0x000fe20008000000 */
[----:B------:R-:W-:Y:S04]  /*1980*/  UMOV UR6, UR13 ;  /* 0x0000000d00067c82 */ /* 0x000fe80008000000 */
[----:B------:R-:W-:Y:S05]  /*1990*/  BRA.U UP0, `(.L_x_25) ;  /* 0xfffffffd00607547 */ /* 0x000fea000b83ffff */
.L_x_20:
[----:B------:R-:W-:Y:S01]  /*19a0*/  ULEA UR5, UR13, UR4, 0x3 ;  /* 0x000000040d057291 */ /* 0x000fe2000f8e18ff */
[----:B-1----:R-:W-:Y:S01]  /*19b0*/  SHF.L.U32 R2, R15, 0x1f, RZ ;  /* 0x0000001f0f027819 */ /* 0x002fe200000006ff */
[----:B------:R-:W-:Y:S01]  /*19c0*/  @!P1 SYNCS.ARRIVE.TRANS64.A1T0 RZ, [UR4+0x88], RZ ;  /* 0x000088ffffff99a7 */ /* 0x000fe20008100004 */
[----:B------:R-:W-:-:S06]  /*19d0*/  UISETP.GT.AND UP0, UPT, UR22, UR21, UPT ;  /* 0x000000151600728c */ /* 0x000fcc000bf04270 */
[----:B--2---:R1:W2:Y:S03]  /*19e0*/  SYNCS.PHASECHK.TRANS64.TRYWAIT P0, [UR5+0x38], R2 ;  /* 0x00003802ff0075a7 */ /* 0x0042a60008001105 */
[----:B------:R-:W-:Y:S05]  /*19f0*/  BRA.U !UP0, `(.L_x_26) ;  /* 0x0000000108ac7547 */ /* 0x000fea000b800000 */
[----:B------:R-:W-:Y:S01]  /*1a00*/  UIADD3 UR26, UPT, UPT, UR14, UR23, URZ ;  /* 0x000000170e1a7290 */ /* 0x000fe2000fffe0ff */
[----:B------:R-:W-:-:S11]  /*1a10*/  UMOV UR6, UR13 ;  /* 0x0000000d00067c82 */ /* 0x000fd60008000000 */
.L_x_31:
[----:B--2---:R-:W-:Y:S01]  /*1a20*/  @!P5 MOV R3, 0x7000 ;  /* 0x000070000003d802 */ /* 0x004fe20000000f00 */
[----:B-1----:R-:W-:Y:S01]  /*1a30*/  ULEA UR17, UR6, UR4, 0x3 ;  /* 0x0000000406117291 */ /* 0x002fe2000f8e18ff */
[----:B--2---:R-:W-:Y:S11]  /*1a40*/  @P0 BRA `(.L_x_27) ;  /* 0x00000000000c0947 */ /* 0x004ff60003800000 */
[----:B------:R-:W-:Y:S04]  /*1a50*/  SHF.L.U32 R5, R15, 0x1f, RZ ;  /* 0x0000001f0f057819 */ /* 0x000fe800000006ff */
[----:B------:R-:W2:Y:S02]  /*1a60*/  SYNCS.PHASECHK.TRANS64.TRYWAIT P0, [UR17+0x38], R5 ;  /* 0x00003805ff0075a7 */ /* 0x000ea40008001111 */
[----:B--2---:R-:W-:Y:S05]  /*1a70*/  @!P0 BRA `(.L_x_28) ;  /* 0x0000006000248947 */ /* 0x004fea0003800000 */
.L_x_27:
[----:B------:R2:W-:Y:S01]  /*1a80*/  @!P5 SYNCS.ARRIVE.TRANS64 RZ, [UR17], R3 ;  /* 0x00000003ffffd9a7 */ /* 0x0005e20008000011 */
[----:B------:R-:W-:Y:S04]  /*1a90*/  BSSY.RECONVERGENT B0, `(.L_x_29) ;  /* 0x0000003000007945 */ /* 0x000fe80003800200 */
[----:B------:R-:W-:Y:S05]  /*1aa0*/  @P4 BRA `(.L_x_30) ;  /* 0x0000000000044947 */ /* 0x000fea0003800000 */
[----:B------:R-:W-:Y:S05]  /*1ab0*/  BPT.TRAP 0x1 ;  /* 0x000000040000795c */ /* 0x000fea0000300000 */
.L_x_30:
[----:B------:R-:W-:Y:S05]  /*1ac0*/  BSYNC.RECONVERGENT B0 ;  /* 0x0000000000007941 */ /* 0x000fea0003800200 */
.L_x_29:
[----:B------:R-:W-:Y:S02]  /*1ad0*/  UIADD3 UR13, UPT, UPT, UR6, 0x1, URZ ;  /* 0x00000001060d7890 */ /* 0x000fe4000fffe0ff */
[----:B------:R-:W-:Y:S02]  /*1ae0*/  ULEA UR16, UR6, UR4, 0xd ;  /* 0x0000000406107291 */ /* 0x000fe4000f8e68ff */
[----:B------:R-:W-:Y:S02]  /*1af0*/  UISETP.NE.AND UP0, UPT, UR13, 0x7, UPT ;  /* 0x000000070d00788c */ /* 0x000fe4000bf05270 */
[----:B------:R-:W-:Y:S02]  /*1b00*/  UIADD3 UR32, UP1, UPT, UR24, 0x80, URZ ;  /* 0x0000008018207890 */ /* 0x000fe4000ff3e0ff */
[----:B------:R-:W-:Y:S02]  /*1b10*/  USEL UR9, URZ, 0x1, UP0 ;  /* 0x00000001ff097887 */ /* 0x000fe40008000000 */
[----:B------:R-:W-:Y:S02]  /*1b20*/  USEL UR13, UR13, URZ, UP0 ;  /* 0x000000ff0d0d7287 */ /* 0x000fe40008000000 */
[----:B------:R-:W-:Y:S02]  /*1b30*/  USHF.L.U32 UR18, UR23, 0x7, URZ ;  /* 0x0000000717127899 */ /* 0x000fe400080006ff */
[----:B------:R-:W-:Y:S01]  /*1b40*/  ULEA UR8, UR13, UR4, 0x3 ;  /* 0x000000040d087291 */ /* 0x000fe2000f8e18ff */
[----:B------:R-:W-:Y:S01]  /*1b50*/  LOP3.LUT R15, R15, UR9, RZ, 0x3c, !PT ;  /* 0x000000090f0f7c12 */ /* 0x000fe2000f8e3cff */
[----:B------:R-:W-:Y:S02]  /*1b60*/  UIADD3 UR16, UPT, UPT, UR16, 0x5300, URZ ;  /* 0x0000530010107890 */ /* 0x000fe4000fffe0ff */
[----:B------:R-:W-:Y:S01]  /*1b70*/  UIADD3.X UR33, UPT, UPT, URZ, UR25, URZ, UP1, !UPT ;  /* 0x00000019ff217290 */ /* 0x000fe20008ffe4ff */
[----:B-1----:R-:W-:Y:S01]  /*1b80*/  SHF.L.U32 R2, R15, 0x1f, RZ ;  /* 0x0000001f0f027819 */ /* 0x002fe200000006ff */
[----:B------:R-:W-:Y:S02]  /*1b90*/  UIMAD UR5, UR6, 0x5000, UR4 ;  /* 0x00005000060578a4 */ /* 0x000fe4000f8e0204 */
[----:B------:R-:W-:Y:S01]  /*1ba0*/  UIADD3 UR30, UP0, UPT, UR24, 0x180, URZ ;  /* 0x00000180181e7890 */ /* 0x000fe2000ff1e0ff */
[----:B------:R1:W1:Y:S01]  /*1bb0*/  SYNCS.PHASECHK.TRANS64.TRYWAIT P0, [UR8+0x38], R2 ;  /* 0x00003802ff0075a7 */ /* 0x0002620008001108 */
[----:B------:R-:W-:Y:S01]  /*1bc0*/  UIADD3 UR8, UPT, UPT, UR5, 0x13300, URZ ;  /* 0x0001330005087890 */ /* 0x000fe2000fffe0ff */
[----:B------:R-:W-:Y:S01]  /*1bd0*/  UMOV UR28, 0x0 ;  /* 0x00000000001c7882 */ /* 0x000fe20000000000 */
[----:B------:R-:W-:Y:S01]  /*1be0*/  UMOV UR29, 0x10000000 ;  /* 0x10000000001d7882 */ /* 0x000fe20000000000 */
[----:B------:R-:W-:Y:S01]  /*1bf0*/  UMOV UR19, UR35 ;  /* 0x0000002300137c82 */ /* 0x000fe20008000000 */
[----:B------:R-:W-:Y:S01]  /*1c00*/  UMOV UR20, UR36 ;  /* 0x0000002400147c82 */ /* 0x000fe20008000000 */
[----:B------:R-:W-:Y:S01]  /*1c10*/  UIADD3.X UR31, UPT, UPT, URZ, UR25, URZ, UP0, !UPT ;  /* 0x00000019ff1f7290 */ /* 0x000fe200087fe4ff */
[----:B------:R1:W-:Y:S01]  /*1c20*/  UTMALDG.3D [UR16], [UR32], desc[UR28] ;  /* 0x00001c10200075b4 */ /* 0x0003e20008011000 */
[----:B------:R-:W-:Y:S01]  /*1c30*/  UIADD3 UR23, UPT, UPT, UR23, 0x1, URZ ;  /* 0x0000000117177890 */ /* 0x000fe2000fffe0ff */
[----:B------:R-:W-:Y:S01]  /*1c40*/  UMOV UR12, UR36 ;  /* 0x00000024000c7c82 */ /* 0x000fe20008000000 */
[----:B------:R-:W-:Y:S01]  /*1c50*/  UMOV UR9, UR17 ;  /* 0x0000001100097c82 */ /* 0x000fe20008000000 */
[----:B------:R-:W-:Y:S01]  /*1c60*/  UMOV UR10, UR18 ;  /* 0x00000012000a7c82 */ /* 0x000fe20008000000 */
[----:B------:R-:W-:Y:S03]  /*1c70*/  UISETP.NE.AND UP0, UPT, UR23, UR26, UPT ;  /* 0x0000001a1700728c */ /* 0x000fe6000bf05270 */
[----:B------:R1:W-:Y:S01]  /*1c80*/  UTMALDG.3D [UR8], [UR30], desc[UR28] ;  /* 0x00001c081e0075b4 */ /* 0x0003e20008011000 */
[----:B------:R-:W-:Y:S05]  /*1c90*/  UMOV UR6, UR13 ;  /* 0x0000000d00067c82 */ /* 0x000fea0008000000 */
[----:B------:R-:W-:Y:S05]  /*1ca0*/  BRA.U UP0, `(.L_x_31) ;  /* 0xfffffffd005c7547 */ /* 0x000fea000b83ffff */
.L_x_26:
[C---:B-1----:R-:W-:Y:S01]  /*1cb0*/  LEA R2, R14.reuse, UR4, 0x3 ;  /* 0x000000040e027c11 */ /* 0x042fe2000f8e18ff */
[----:B------:R-:W-:Y:S01]  /*1cc0*/  NOP ;  /* 0x0000000000007918 */ /* 0x000fe20000000000 */
[----:B--2---:R-:W-:Y:S02]  /*1cd0*/  SHF.L.U32 R3, R13, 0x1f, RZ ;  /* 0x0000001f0d037819 */ /* 0x004fe400000006ff */
[----:B------:R-:W-:Y:S02]  /*1ce0*/  LEA R4, R14, UR4, 0x4 ;  /* 0x000000040e047c11 */ /* 0x000fe4000f8e20ff */
[----:B------:R-:W1:Y:S02]  /*1cf0*/  SYNCS.PHASECHK.TRANS64.TRYWAIT P0, [R2+URZ+0x90], R3 ;  /* 0x00009003020075a7 */ /* 0x000e6400080011ff */
[----:B-1----:R-:W-:Y:S05]  /*1d00*/  @!P0 BRA `(.L_x_32) ;  /* 0x0000005c00988947 */ /* 0x002fea0003800000 */
.L_x_105:
[----:B------:R-:W2:Y:S01]  /*1d10*/  LDS.128 R4, [R4+0x120] ;  /* 0x0001200004047984 */ /* 0x000ea20000000c00 */
[----:B---3--:R-:W-:Y:S01]  /*1d20*/  ISETP.GE.AND P0, PT, R92, 0x1, PT ;  /* 0x000000015c00780c */ /* 0x008fe20003f06270 */
[----:B-1----:R-:W-:Y:S01]  /*1d30*/  VIADD R2, R2, 0xa0 ;  /* 0x000000a002027836 */ /* 0x002fe20000000000 */
[----:B------:R-:W-:Y:S01]  /*1d40*/  @!PT LDS RZ, [RZ] ;  /* 0x00000000fffff984 */ /* 0x000fe20000000800 */
[----:B------:R-:W-:Y:S01]  /*1d50*/  @!PT LDS RZ, [RZ] ;  /* 0x00000000fffff984 */ /* 0x000fe20000000800 */
[----:B------:R-:W-:Y:S01]  /*1d60*/  @!PT LDS RZ, [RZ] ;  /* 0x00000000fffff984 */ /* 0x000fe20000000800 */
[----:B------:R-:W-:Y:S01]  /*1d70*/  @!PT LDS RZ, [RZ] ;  /* 0x00000000fffff984 */ /* 0x000fe20000000800 */
[----:B------:R1:W-:Y:S06]  /*1d80*/  MEMBAR.ALL.CTA ;  /* 0x0000000000007992 */ /* 0x0003ec0000008000 */
[----:B-1----:R-:W1:Y:S01]  /*1d90*/  FENCE.VIEW.ASYNC.S ;  /* 0x00000000000073c6 */ /* 0x002e620000000000 */
[----:B------:R-:W-:-:S04]  /*1da0*/  PRMT R2, RZ, 0x654, R2 ;  /* 0x00000654ff027816 */ /* 0x000fc80000000002 */
[----:B-1----:R1:W-:Y:S01]  /*1db0*/  SYNCS.ARRIVE.TRANS64.RED.A1T0 RZ, [R2+URZ], RZ ;  /* 0x000000ff02ff79a7 */ /* 0x0023e200081004ff */
[----:B--2---:R-:W-:-:S13]  /*1dc0*/  LOP3.LUT P2, RZ, R6, 0x1, RZ, 0xc0, !PT ;  /* 0x0000000106ff7812 */ /* 0x004fda000784c0ff */
[----:B------:R-:W-:Y:S01]  /*1dd0*/  @P2 SHF.R.U32.HI R3, RZ, 0x10, R5 ;  /* 0x00000010ff032819 */ /* 0x000fe20000011605 */
[----:B------:R-:W-:Y:S01]  /*1de0*/  VOTEU.ANY UP0, P2 ;  /* 0x0000000000ff7886 */ /* 0x000fe20001000100 */
[----:B------:R-:W-:Y:S02]  /*1df0*/  @P2 MOV R11, R4 ;  /* 0x00000004000b2202 */ /* 0x000fe40000000f00 */
[----:B------:R-:W-:Y:S02]  /*1e00*/  @P2 R2UR.BROADCAST UR5, R3 ;  /* 0x00000000030522ca */ /* 0x000fe400008e0000 */
[----:B------:R-:W-:-:S11]  /*1e10*/  @P2 LOP3.LUT R8, R5, 0xffff, RZ, 0xc0, !PT ;  /* 0x0000ffff05082812 */ /* 0x000fd600078ec0ff */
[----:B------:R-:W-:Y:S01]  /*1e20*/  @UP0 UMOV UR36, UR5 ;  /* 0x0000000500240c82 */ /* 0x000fe20008000000 */
[----:B-1----:R-:W-:Y:S05]  /*1e30*/  @!P0 BRA `(.L_x_33) ;  /* 0x0000000000b88947 */ /* 0x002fea0003800000 */
[----:B------:R-:W4:Y:S01]  /*1e40*/  LDC.64 R4, c[0x0][0xb18] ;  /* 0x0002c600ff047b82 */ /* 0x000f220000000a00 */
[----:B------:R-:W-:-:S07]  /*1e50*/  ISETP.NE.AND P3, PT, R92, 0x1, PT ;  /* 0x000000015c00780c */ /* 0x000fce0003f65270 */
[----:B------:R-:W1:Y:S08]  /*1e60*/  LDC.64 R6, c[0x0][0xb10] ;  /* 0x0002c400ff067b82 */ /* 0x000e700000000a00 */
[----:B------:R-:W2:Y:S08]  /*1e70*/  LDC R16, c[0x0][0xb20] ;  /* 0x0002c800ff107b82 */ /* 0x000eb00000000800 */
[----:B------:R-:W3:Y:S01]  /*1e80*/  LDC R18, c[0x0][0xb0c] ;  /* 0x0002c300ff127b82 */ /* 0x000ee20000000800 */
[----:B----4-:R-:W-:Y:S01]  /*1e90*/  IMAD.HI.U32 R17, R0, R5, RZ ;  /* 0x0000000500117227 */ /* 0x010fe200078e00ff */
[----:B------:R-:W-:-:S03]  /*1ea0*/  ISETP.NE.AND P0, PT, R4, 0x1, PT ;  /* 0x000000010400780c */ /* 0x000fc60003f05270 */
[----:B------:R-:W-:-:S03]  /*1eb0*/  IMAD.HI.U32 R5, R8, R5, RZ ;  /* 0x0000000508057227 */ /* 0x000fc600078e00ff */
[----:B------:R-:W4:Y:S01]  /*1ec0*/  LDC.64 R2, c[0x0][0xb28] ;  /* 0x0002ca00ff027b82 */ /* 0x000f220000000a00 */
[----:B-1----:R-:W-:-:S04]  /*1ed0*/  IMAD.HI.U32 R20, R9, R6, RZ ;  /* 0x0000000609147227 */ /* 0x002fc800078e00ff */
[----:B------:R-:W-:Y:S01]  /*1ee0*/  IMAD.HI.U32 R22, R11, R6, RZ ;  /* 0x000000060b167227 */ /* 0x000fe200078e00ff */
[----:B------:R-:W-:Y:S02]  /*1ef0*/  SHF.R.U32.HI R20, RZ, R7, R20 ;  /* 0x00000007ff147219 */ /* 0x000fe40000011614 */
[-C--:B--2---:R-:W-:Y:S02]  /*1f00*/  SHF.R.U32.HI R17, RZ, R16.reuse, R17 ;  /* 0x00000010ff117219 */ /* 0x084fe40000011611 */
[----:B------:R-:W-:Y:S02]  /*1f10*/  SHF.R.U32.HI R5, RZ, R16, R5 ;  /* 0x00000010ff057219 */ /* 0x000fe40000011605 */
[----:B------:R-:W-:Y:S02]  /*1f20*/  SEL R17, R0, R17, !P0 ;  /* 0x0000001100117207 */ /* 0x000fe40004000000 */
[----:B------:R-:W-:Y:S02]  /*1f30*/  SHF.R.U32.HI R22, RZ, R7, R22 ;  /* 0x00000007ff167219 */ /* 0x000fe40000011616 */
[----:B---3--:R-:W-:-:S02]  /*1f40*/  ISETP.NE.AND P1, PT, R18, 0x1, PT ;  /* 0x000000011200780c */ /* 0x008fc40003f25270 */
[----:B------:R-:W-:Y:S02]  /*1f50*/  SEL R5, R8, R5, !P0 ;  /* 0x0000000508057207 */ /* 0x000fe40004000000 */
[----:B------:R-:W-:Y:S02]  /*1f60*/  SEL R19, R9, R20, !P1 ;  /* 0x0000001409137207 */ /* 0x000fe40004800000 */
[----:B------:R-:W-:Y:S01]  /*1f70*/  SEL R7, R11, R22, !P1 ;  /* 0x000000160b077207 */ /* 0x000fe20004800000 */
[----:B----4-:R-:W-:-:S04]  /*1f80*/  IMAD.HI.U32 R20, R17, R2, RZ ;  /* 0x0000000211147227 */ /* 0x010fc800078e00ff */
[----:B------:R-:W-:Y:S01]  /*1f90*/  IMAD.HI.U32 R6, R19, R2, RZ ;  /* 0x0000000213067227 */ /* 0x000fe200078e00ff */
[----:B------:R-:W-:-:S04]  /*1fa0*/  @P3 SHF.R.U32.HI R17, RZ, R3, R20 ;  /* 0x00000003ff113219 */ /* 0x000fc80000011614 */
[----:B------:R-:W-:Y:S01]  /*1fb0*/  @P3 SHF.R.U32.HI R19, RZ, R3, R6 ;  /* 0x00000003ff133219 */ /* 0x000fe20000011606 */
[----:B------:R-:W-:-:S04]  /*1fc0*/  IMAD R17, R92, R17, RZ ;  /* 0x000000115c117224 */ /* 0x000fc800078e02ff */
[----:B------:R-:W-:Y:S01]  /*1fd0*/  IMAD R6, R92, R19, RZ ;  /* 0x000000135c067224 */ /* 0x000fe200078e02ff */
[C---:B------:R-:W-:Y:S02]  /*1fe0*/  ISETP.GE.AND P0, PT, R5.reuse, R17, PT ;  /* 0x000000110500720c */ /* 0x040fe40003f06270 */
[----:B------:R-:W-:Y:S02]  /*1ff0*/  IADD3 R17, PT, PT, -R5, RZ, RZ ;  /* 0x000000ff05117210 */ /* 0x000fe40007ffe1ff */
[----:B------:R-:W-:Y:S01]  /*2000*/  ISETP.GE.OR P0, PT, R7, R6, P0 ;  /* 0x000000060700720c */ /* 0x000fe20000706670 */
[----:B------:R-:W-:-:S04]  /*2010*/  IMAD.HI.U32 R6, R5, R2, RZ ;  /* 0x0000000205067227 */ /* 0x000fc800078e00ff */
[----:B------:R-:W-:Y:S01]  /*2020*/  IMAD R8, R4, R17, R8 ;  /* 0x0000001104087224 */ /* 0x000fe200078e0208 */
[----:B------:R-:W-:-:S04]  /*2030*/  SHF.R.U32.HI R6, RZ, R3, R6 ;  /* 0x00000003ff067219 */ /* 0x000fc80000011606 */
[----:B------:R-:W-:-:S03]  /*2040*/  SEL R6, R5, R6, !P3 ;  /* 0x0000000605067207 */ /* 0x000fc60005800000 */
[----:B------:R-:W-:-:S04]  /*2050*/  @!P0 IMAD.HI.U32 R16, R7, R2, RZ ;  /* 0x0000000207108227 */ /* 0x000fc800078e00ff */
[----:B------:R-:W-:Y:S01]  /*2060*/  IMAD.MOV R2, RZ, RZ, -R6 ;  /* 0x000000ffff027224 */ /* 0x000fe200078e0a06 */
[----:B------:R-:W-:-:S03]  /*2070*/  @!P0 SHF.R.U32.HI R16, RZ, R3, R16 ;  /* 0x00000003ff108219 */ /* 0x000fc60000011610 */
[----:B------:R-:W-:Y:S01]  /*2080*/  IMAD R2, R92, R2, R5 ;  /* 0x000000025c027224 */ /* 0x000fe200078e0205 */
[----:B------:R-:W-:-:S05]  /*2090*/  @!P0 SEL R3, R7, R16, !P3 ;  /* 0x0000001007038207 */ /* 0x000fca0005800000 */
[--C-:B------:R-:W-:Y:S02]  /*20a0*/  @!P0 IMAD.IADD R6, R6, 0x1, -R3.reuse ;  /* 0x0000000106068824 */ /* 0x100fe400078e0a03 */
[----:B------:R-:W-:Y:S01]  /*20b0*/  @!P0 IMAD R3, R2, R19, R3 ;  /* 0x0000001302038224 */ /* 0x000fe200078e0203 */
[----:B------:R-:W-:Y:S01]  /*20c0*/  IADD3 R2, PT, PT, -R7, RZ, RZ ;  /* 0x000000ff07027210 */ /* 0x000fe20007ffe1ff */
[----:B------:R-:W-:Y:S02]  /*20d0*/  @!P0 IMAD R5, R92, R6, R7 ;  /* 0x000000065c058224 */ /* 0x000fe400078e0207 */
[----:B------:R-:W-:Y:S02]  /*20e0*/  @!P0 IMAD.MOV.U32 R7, RZ, RZ, R3 ;  /* 0x000000ffff078224 */ /* 0x000fe400078e0003 */
[----:B------:R-:W-:Y:S02]  /*20f0*/  IMAD R2, R18, R2, R11 ;  /* 0x0000000212027224 */ /* 0x000fe400078e020b */
[----:B------:R-:W-:-:S02]  /*2100*/  IMAD R8, R5, R4, R8 ;  /* 0x0000000405087224 */ /* 0x000fc400078e0208 */
[----:B------:R-:W-:Y:S02]  /*2110*/  IMAD R11, R7, R18, R2 ;  /* 0x00000012070b7224 */ /* 0x000fe400078e0202 */
.L_x_33:
[----:B------:R-:W1:Y:S02]  /*2120*/  LDCU UR5, c[0x0][0xb30] ;  /* 0x00016600ff0577ac */ /* 0x000e640008000800 */
[----:B-1----:R-:W-:-:S09]  /*2130*/  UISETP.NE.AND UP0, UPT, UR5, 0x1, UPT ;  /* 0x000000010500788c */ /* 0x002fd2000bf05270 */
[----:B------:R-:W-:Y:S05]  /*2140*/  BRA.U UP0, `(.L_x_34) ;  /* 0x0000000100407547 */ /* 0x000fea000b800000 */
[----:B------:R-:W1:Y:S08]  /*2150*/  LDC.64 R4, c[0x0][0xb10] ;  /* 0x0002c400ff047b82 */ /* 0x000e700000000a00 */
[----:B------:R-:W2:Y:S08]  /*2160*/  LDC.64 R2, c[0x0][0xb18] ;  /* 0x0002c600ff027b82 */ /* 0x000eb00000000a00 */
[----:B------:R-:W3:Y:S08]  /*2170*/  LDC R6, c[0x0][0xb20] ;  /* 0x0002c800ff067b82 */ /* 0x000ef00000000800 */
[----:B------:R-:W4:Y:S01]  /*2180*/  LDC R16, c[0x0][0xb0c] ;  /* 0x0002c300ff107b82 */ /* 0x000f220000000800 */
[----:B-1----:R-:W-:-:S05]  /*2190*/  IMAD.HI.U32 R4, R11, R4, RZ ;  /* 0x000000040b047227 */ /* 0x002fca00078e00ff */
[----:B------:R-:W-:Y:S01]  /*21a0*/  SHF.R.U32.HI R4, RZ, R5, R4 ;  /* 0x00000005ff047219 */ /* 0x000fe20000011604 */
[----:B--2---:R-:W-:Y:S01]  /*21b0*/  IMAD.HI.U32 R3, R8, R3, RZ ;  /* 0x0000000308037227 */ /* 0x004fe200078e00ff */
[----:B------:R-:W-:-:S04]  /*21c0*/  ISETP.NE.AND P0, PT, R2, 0x1, PT ;  /* 0x000000010200780c */ /* 0x000fc80003f05270 */
[----:B---3--:R-:W-:-:S04]  /*21d0*/  SHF.R.U32.HI R3, RZ, R6, R3 ;  /* 0x00000006ff037219 */ /* 0x008fc80000011603 */
[----:B------:R-:W-:Y:S02]  /*21e0*/  SEL R3, R8, R3, !P0 ;  /* 0x0000000308037207 */ /* 0x000fe40004000000 */
[----:B----4-:R-:W-:-:S04]  /*21f0*/  ISETP.NE.AND P1, PT, R16, 0x1, PT ;  /* 0x000000011000780c */ /* 0x010fc80003f25270 */
[----:B------:R-:W-:-:S05]  /*2200*/  SEL R4, R11, R4, !P1 ;  /* 0x000000040b047207 */ /* 0x000fca0004800000 */
[----:B------:R-:W-:Y:S02]  /*2210*/  IMAD.IADD R5, R3, 0x1, -R4 ;  /* 0x0000000103057824 */ /* 0x000fe400078e0a04 */
[----:B------:R-:W-:Y:S02]  /*2220*/  IMAD.IADD R3, R4, 0x1, -R3 ;  /* 0x0000000104037824 */ /* 0x000fe400078e0a03 */
[----:B------:R-:W-:Y:S02]  /*2230*/  IMAD R11, R5, R16, R11 ;  /* 0x00000010050b7224 */ /* 0x000fe400078e020b */
[----:B------:R-:W-:-:S07]  /*2240*/  IMAD R8, R3, R2, R8 ;  /* 0x0000000203087224 */ /* 0x000fce00078e0208 */
.L_x_34:
[----:B------:R-:W-:Y:S01]  /*2250*/  VIADD R14, R14, 0x1 ;  /* 0x000000010e0e7836 */ /* 0x000fe20000000000 */
[----:B------:R-:W-:Y:S01]  /*2260*/  PLOP3.LUT P1, PT, PT, PT, PT, 0x80, 0x8 ;  /* 0x000000000008781c */ /* 0x000fe20003f2f070 */
[----:B------:R-:W-:Y:S02]  /*2270*/  IMAD.IADD R207, R11, 0x1, R204 ;  /* 0x000000010bcf7824 */ /* 0x000fe400078e02cc */
[----:B------:R-:W-:Y:S01]  /*2280*/  IMAD.IADD R205, R8, 0x1, R181 ;  /* 0x0000000108cd7824 */ /* 0x000fe200078e02b5 */
[----:B------:R-:W-:-:S04]  /*2290*/  ISETP.NE.AND P0, PT, R14, 0x2, PT ;  /* 0x000000020e00780c */ /* 0x000fc80003f05270 */
[----:B------:R-:W-:Y:S02]  /*22a0*/  SEL R2, RZ, 0x1, P0 ;  /* 0x00000001ff027807 */ /* 0x000fe40000000000 */
[----:B------:R-:W-:Y:S02]  /*22b0*/  SEL R14, R14, RZ, P0 ;  /* 0x000000ff0e0e7207 */ /* 0x000fe40000000000 */
[----:B------:R-:W-:Y:S01]  /*22c0*/  LOP3.LUT R13, R13, R2, RZ, 0x3c, !PT ;  /* 0x000000020d0d7212 */ /* 0x000fe200078e3cff */
[----:B------:R-:W-:Y:S06]  /*22d0*/  @P2 BRA `(.L_x_35) ;  /* 0xfffffff000982947 */ /* 0x000fec000383ffff */
[----:B------:R-:W-:Y:S01]  /*22e0*/  UIADD3 UR4, UPT, UPT, UR4, 0x38, URZ ;  /* 0x0000003804047890 */ /* 0x000fe2000fffe0ff */
[----:B------:R-:W-:-:S03]  /*22f0*/  SHF.L.U32 R3, R15, 0x1f, RZ ;  /* 0x0000001f0f037819 */ /* 0x000fc600000006ff */
[----:B------:R-:W-:-:S09]  /*2300*/  ULEA UR5, UR13, UR4, 0x3 ;  /* 0x000000040d057291 */ /* 0x000fd2000f8e18ff */
[----:B------:R-:W1:Y:S02]  /*2310*/  SYNCS.PHASECHK.TRANS64.TRYWAIT P0, [UR5], R3 ;  /* 0x00000003ff0075a7 */ /* 0x000e640008001105 */
[----:B-1----:R-:W-:Y:S05]  /*2320*/  @!P0 BRA `(.L_x_36) ;  /* 0x0000005800248947 */ /* 0x002fea0003800000 */
.L_x_107:
[----:B------:R-:W-:-:S04]  /*2330*/  UIADD3 UR6, UPT, UPT, UR13, 0x1, URZ ;  /* 0x000000010d067890 */ /* 0x000fc8000fffe0ff */
[----:B------:R-:W-:-:S04]  /*2340*/  UISETP.NE.AND UP0, UPT, UR6, 0x7, UPT ;  /* 0x000000070600788c */ /* 0x000fc8000bf05270 */
[----:B------:R-:W-:Y:S02]  /*2350*/  USEL UR7, URZ, 0x1, UP0 ;  /* 0x00000001ff077887 */ /* 0x000fe40008000000 */
[----:B------:R-:W-:-:S04]  /*2360*/  USEL UR6, UR6, URZ, UP0 ;  /* 0x000000ff06067287 */ /* 0x000fc80008000000 */
[----:B------:R-:W-:Y:S01]  /*2370*/  ULEA UR5, UR6, UR4, 0x3 ;  /* 0x0000000406057291 */ /* 0x000fe2000f8e18ff */
[----:B------:R-:W-:-:S04]  /*2380*/  LOP3.LUT R2, R15, UR7, RZ, 0x3c, !PT ;  /* 0x000000070f027c12 */ /* 0x000fc8000f8e3cff */
[----:B-1----:R-:W-:-:S04]  /*2390*/  SHF.L.U32 R3, R2, 0x1f, RZ ;  /* 0x0000001f02037819 */ /* 0x002fc800000006ff */
[----:B------:R-:W1:Y:S02]  /*23a0*/  SYNCS.PHASECHK.TRANS64.TRYWAIT P0, [UR5], R3 ;  /* 0x00000003ff0075a7 */ /* 0x000e640008001105 */
[----:B-1----:R-:W-:Y:S05]  /*23b0*/  @!P0 BRA `(.L_x_37) ;  /* 0x0000005800188947 */ /* 0x002fea0003800000 */
.L_x_109:
        /* <DEDUP_REMOVED lines=9> */
.L_x_111:
        /* <DEDUP_REMOVED lines=9> */
.L_x_113:
        /* <DEDUP_REMOVED lines=9> */
.L_x_115:
        /* <DEDUP_REMOVED lines=9> */
.L_x_117:
[----:B------:R-:W-:-:S04]  /*2600*/  UIADD3 UR6, UPT, UPT, UR6, 0x1, URZ ;  /* 0x0000000106067890 */ /* 0x000fc8000fffe0ff */
[----:B------:R-:W-:-:S04]  /*2610*/  UISETP.NE.AND UP0, UPT, UR6, 0x7, UPT ;  /* 0x000000070600788c */ /* 0x000fc8000bf05270 */
[----:B------:R-:W-:Y:S02]  /*2620*/  USEL UR5, URZ, 0x1, UP0 ;  /* 0x00000001ff057887 */ /* 0x000fe40008000000 */
[----:B------:R-:W-:-:S04]  /*2630*/  USEL UR6, UR6, URZ, UP0 ;  /* 0x000000ff06067287 */ /* 0x000fc80008000000 */
[----:B------:R-:W-:Y:S01]  /*2640*/  ULEA UR6, UR6, UR4, 0x3 ;  /* 0x0000000406067291 */ /* 0x000fe2000f8e18ff */
[----:B-1----:R-:W-:-:S04]  /*2650*/  LOP3.LUT R3, R2, UR5, RZ, 0x3c, !PT ;  /* 0x0000000502037c12 */ /* 0x002fc8000f8e3cff */
[----:B------:R-:W-:Y:S01]  /*2660*/  SHF.L.U32 R3, R3, 0x1f, RZ ;  /* 0x0000001f03037819 */ /* 0x000fe200000006ff */
[----:B----4-:R-:W-:-:S07]  /*2670*/  IMAD.U32 R0, RZ, RZ, UR6 ;  /* 0x00000006ff007e24 */ /* 0x010fce000f8e00ff */
.L_x_42:
[----:B-1----:R1:W2:Y:S02]  /*2680*/  SYNCS.PHASECHK.TRANS64.TRYWAIT P0, [R0+URZ], R3 ;  /* 0x00000003000075a7 */ /* 0x0022a400080011ff */
[----:B--2---:R-:W-:Y:S05]  /*2690*/  @!P0 NANOSLEEP.SYNCS 0x989680 ;  /* 0x009896800000895d */ /* 0x004fea0003900000 */
[----:B------:R-:W2:Y:S02]  /*26a0*/  @!P0 SYNCS.PHASECHK.TRANS64 P0, [R0+URZ], R3 ;  /* 0x00000003000085a7 */ /* 0x000ea400080010ff */
[----:B--2---:R-:W-:Y:S05]  /*26b0*/  @P0 EXIT ;  /* 0x000000000000094d */ /* 0x004fea0003800000 */
[----:B------:R-:W-:Y:S05]  /*26c0*/  BRA `(.L_x_42) ;  /* 0xfffffffc00ec7947 */ /* 0x000fea000383ffff */
.L_x_17:
[----:B------:R-:W-:-:S04]  /*26d0*/  UISETP.NE.AND UP1, UPT, UR37, URZ, UPT ;  /* 0x000000ff2500728c */ /* 0x000fc8000bf25270 */
[----:B------:R-:W-:-:S09]  /*26e0*/  UISETP.NE.OR UP1, UPT, UR8, 0x1, UP1 ;  /* 0x000000010800788c */ /* 0x000fd20008f25670 */
[----:B------:R-:W-:Y:S05]  /*26f0*/  BRA.U UP1, `(.L_x_43) ;  /* 0x0000000501487547 */ /* 0x000fea000b800000 */
[----:B------:R-:W-:Y:S01]  /*2700*/  ISETP.NE.AND P2, PT, R2, RZ, PT ;  /* 0x000000ff0200720c */ /* 0x000fe20003f45270 */
[----:B------:R-:W-:Y:S01]  /*2710*/  IMAD.MOV.U32 R12, RZ, RZ, 0x1 ;  /* 0x00000001ff0c7424 */ /* 0x000fe200078e00ff */
[----:B------:R-:W-:Y:S02]  /*2720*/  CS2R R10, SRZ ;  /* 0x00000000000a7805 */ /* 0x000fe4000001ff00 */
[----:B------:R-:W-:Y:S01]  /*2730*/  CS2R R8, SRZ ;  /* 0x0000000000087805 */ /* 0x000fe2000001ff00 */
[----:B------:R-:W-:Y:S01]  /*2740*/  UMOV UR4, 0x400 ;  /* 0x0000040000047882 */ /* 0x000fe20000000000 */
[----:B------:R-:W-:Y:S01]  /*2750*/  UMOV UR6, URZ ;  /* 0x000000ff00067c82 */ /* 0x000fe20008000000 */
[----:B------:R-:W-:-:S12]  /*2760*/  ULEA UR37, UR37, UR4, 0x18 ;  /* 0x0000000425257291 */ /* 0x000fd8000f8ec0ff */
.L_x_47:
[----:B------:R-:W-:Y:S02]  /*2770*/  LEA R0, R8, UR37, 0x3 ;  /* 0x0000002508007c11 */ /* 0x000fe4000f8e18ff */
[----:B------:R-:W-:-:S03]  /*2780*/  SHF.L.U32 R5, R9, 0x1f, RZ ;  /* 0x0000001f09057819 */ /* 0x000fc600000006ff */
[----:B------:R-:W-:Y:S01]  /*2790*/  VIADD R4, R0, 0x100 ;  /* 0x0000010000047836 */ /* 0x000fe20000000000 */
[----:B------:R-:W1:Y:S02]  /*27a0*/  SYNCS.PHASECHK.TRANS64.TRYWAIT P0, [R0+URZ+0xf0], R5 ;  /* 0x0000f005000075a7 */ /* 0x000e6400080011ff */
[----:B-1----:R-:W-:Y:S05]  /*27b0*/  @!P0 BRA `(.L_x_44) ;  /* 0x0000005400908947 */ /* 0x002fea0003800000 */
.L_x_118:
[----:B------:R-:W-:Y:S01]  /*27c0*/  ULEA UR5, UR6, UR37, 0x3 ;  /* 0x0000002506057291 */ /* 0x000fe2000f8e18ff */
[----:B------:R-:W-:Y:S02]  /*27d0*/  PRMT R4, RZ, 0x654, R4 ;  /* 0x00000654ff047816 */ /* 0x000fe40000000004 */
[----:B-1----:R-:W-:Y:S01]  /*27e0*/  SHF.L.U32 R5, R12, 0x1f, RZ ;  /* 0x0000001f0c057819 */ /* 0x002fe200000006ff */
[----:B------:R-:W-:Y:S01]  /*27f0*/  UIADD3 UR4, UPT, UPT, UR5, 0x90, URZ ;  /* 0x0000009005047890 */ /* 0x000fe2000fffe0ff */
[----:B------:R1:W-:Y:S05]  /*2800*/  SYNCS.ARRIVE.TRANS64.RED.A1T0 RZ, [R4+URZ], RZ ;  /* 0x000000ff04ff79a7 */ /* 0x0003ea00081004ff */
[----:B------:R-:W-:Y:S01]  /*2810*/  IMAD.U32 R7, RZ, RZ, UR4 ;  /* 0x00000004ff077e24 */ /* 0x000fe2000f8e00ff */
[----:B------:R-:W2:Y:S04]  /*2820*/  SYNCS.PHASECHK.TRANS64.TRYWAIT P0, [UR5+0xa0], R5 ;  /* 0x0000a005ff0075a7 */ /* 0x000ea80008001105 */
[----:B------:R-:W-:Y:S01]  /*2830*/  PRMT R6, R2, 0x654, R7 ;  /* 0x0000065402067816 */ /* 0x000fe20000000007 */
[----:B-1----:R-:W-:Y:S01]  /*2840*/  @!P2 IMAD.MOV.U32 R4, RZ, RZ, 0x10 ;  /* 0x00000010ff04a424 */ /* 0x002fe200078e00ff */
[----:B--2---:R-:W-:Y:S06]  /*2850*/  @!P0 BRA `(.L_x_45) ;  /* 0x00000054007c8947 */ /* 0x004fec0003800000 */
.L_x_120:
[----:B------:R-:W-:Y:S01]  /*2860*/  ULEA UR4, UR6, UR37, 0x4 ;  /* 0x0000002506047291 */ /* 0x000fe2000f8e20ff */
[----:B------:R-:W-:Y:S01]  /*2870*/  SEL R3, R6, R3, !P2 ;  /* 0x0000000306037207 */ /* 0x000fe20005000000 */
[----:B------:R-:W-:Y:S01]  /*2880*/  UIADD3 UR5, UPT, UPT, UR5, 0x90, URZ ;  /* 0x0000009005057890 */ /* 0x000fe2000fffe0ff */
[----:B-1----:R-:W-:Y:S01]  /*2890*/  LEA R0, R11, UR37, 0x3 ;  /* 0x000000250b007c11 */ /* 0x002fe2000f8e18ff */
[----:B------:R-:W-:Y:S01]  /*28a0*/  UIADD3 UR4, UPT, UPT, UR4, 0x120, URZ ;  /* 0x0000012004047890 */ /* 0x000fe2000fffe0ff */
[----:B------:R-:W-:Y:S01]  /*28b0*/  SHF.L.U32 R5, R10, 0x1f, RZ ;  /* 0x0000001f0a057819 */ /* 0x000fe200000006ff */
[----:B------:R1:W-:Y:S01]  /*28c0*/  @!P2 SYNCS.ARRIVE.TRANS64.RED RZ, [R3+URZ], R4 ;  /* 0x0000000403ffa9a7 */ /* 0x0003e200080004ff */
[----:B------:R-:W-:Y:S01]  /*28d0*/  UIADD3 UR6, UPT, UPT, UR6, 0x1, URZ ;  /* 0x0000000106067890 */ /* 0x000fe2000fffe0ff */
[----:B------:R-:W-:-:S03]  /*28e0*/  VIADD R8, R8, 0x1 ;  /* 0x0000000108087836 */ /* 0x000fc60000000000 */
[----:B------:R-:W-:Y:S02]  /*28f0*/  UISETP.NE.AND UP0, UPT, UR6, 0x2, UPT ;  /* 0x000000020600788c */ /* 0x000fe4000bf05270 */
[----:B------:R-:W-:Y:S06]  /*2900*/  UGETNEXTWORKID.BROADCAST [UR4], [UR5] ;  /* 0x00000000040073ca */ /* 0x000fec0008000100 */
[----:B------:R-:W-:Y:S01]  /*2910*/  USEL UR4, URZ, 0x1, UP0 ;  /* 0x00000001ff047887 */ /* 0x000fe20008000000 */
[----:B------:R-:W-:Y:S01]  /*2920*/  ISETP.NE.AND P0, PT, R8, 0x2, PT ;  /* 0x000000020800780c */ /* 0x000fe20003f05270 */
[----:B------:R-:W-:Y:S01]  /*2930*/  USEL UR6, UR6, URZ, UP0 ;  /* 0x000000ff06067287 */ /* 0x000fe20008000000 */
[----:B------:R-:W2:Y:S03]  /*2940*/  SYNCS.PHASECHK.TRANS64.TRYWAIT P1, [R0+URZ+0x90], R5 ;  /* 0x00009005000075a7 */ /* 0x000ea600080211ff */
[----:B------:R-:W-:Y:S01]  /*2950*/  LOP3.LUT R12, R12, UR4, RZ, 0x3c, !PT ;  /* 0x000000040c0c7c12 */ /* 0x000fe2000f8e3cff */
[----:B-12---:R-:W-:Y:S07]  /*2960*/  @!P1 BRA `(.L_x_46) ;  /* 0x0000005400509947 */ /* 0x006fee0003800000 */
.L_x_121:
[C---:B------:R-:W-:Y:S01]  /*2970*/  LEA R4, R11.reuse, UR37, 0x4 ;  /* 0x000000250b047c11 */ /* 0x040fe2000f8e20ff */
[----:B-1----:R-:W-:Y:S01]  /*2980*/  VIADD R0, R0, 0xa0 ;  /* 0x000000a000007836 */ /* 0x002fe20000000000 */
[----:B------:R-:W-:Y:S01]  /*2990*/  SEL R8, R8, RZ, P0 ;  /* 0x000000ff08087207 */ /* 0x000fe20000000000 */
[----:B------:R-:W-:-:S03]  /*29a0*/  VIADD R11, R11, 0x1 ;  /* 0x000000010b0b7836 */ /* 0x000fc60000000000 */
[----:B------:R-:W1:Y:S01]  /*29b0*/  LDS.128 R4, [R4+0x120] ;  /* 0x0001200004047984 */ /* 0x000e620000000c00 */
[----:B------:R-:W-:Y:S02]  /*29c0*/  PRMT R0, RZ, 0x654, R0 ;  /* 0x00000654ff007816 */ /* 0x000fe40000000000 */
[C---:B------:R-:W-:Y:S01]  /*29d0*/  ISETP.NE.AND P1, PT, R11.reuse, 0x2, PT ;  /* 0x000000020b00780c */ /* 0x040fe20003f25270 */
[----:B------:R-:W-:Y:S01]  /*29e0*/  @!PT LDS RZ, [RZ] ;  /* 0x00000000fffff984 */ /* 0x000fe20000000800 */
[----:B------:R-:W-:Y:S01]  /*29f0*/  @!PT LDS RZ, [RZ] ;  /* 0x00000000fffff984 */ /* 0x000fe20000000800 */
[----:B------:R-:W-:Y:S01]  /*2a00*/  @!PT LDS RZ, [RZ] ;  /* 0x00000000fffff984 */ /* 0x000fe20000000800 */
[----:B------:R-:W-:Y:S01]  /*2a10*/  @!PT LDS RZ, [RZ] ;  /* 0x00000000fffff984 */ /* 0x000fe20000000800 */
[----:B------:R2:W-:Y:S06]  /*2a20*/  MEMBAR.ALL.CTA ;  /* 0x0000000000007992 */ /* 0x0005ec0000008000 */
[----:B--2---:R-:W2:Y:S01]  /*2a30*/  FENCE.VIEW.ASYNC.S ;  /* 0x00000000000073c6 */ /* 0x004ea20000000000 */
[----:B------:R-:W-:Y:S01]  /*2a40*/  SEL R11, R11, RZ, P1 ;  /* 0x000000ff0b0b7207 */ /* 0x000fe20000800000 */
[----:B--2---:R2:W-:Y:S01]  /*2a50*/  SYNCS.ARRIVE.TRANS64.RED.A1T0 RZ, [R0+URZ], RZ ;  /* 0x000000ff00ff79a7 */ /* 0x0045e200081004ff */
[----:B-1----:R-:W-:-:S02]  /*2a60*/  LOP3.LUT P3, RZ, R6, 0x1, RZ, 0xc0, !PT ;  /* 0x0000000106ff7812 */ /* 0x002fc4000786c0ff */
[----:B------:R-:W-:-:S04]  /*2a70*/  SEL R5, RZ, 0x1, P1 ;  /* 0x00000001ff057807 */ /* 0x000fc80000800000 */
[----:B------:R-:W-:Y:S02]  /*2a80*/  LOP3.LUT R10, R10, R5, RZ, 0x3c, !PT ;  /* 0x000000050a0a7212 */ /* 0x000fe400078e3cff */
[----:B--2---:R-:W-:-:S04]  /*2a90*/  SEL R0, RZ, 0x1, P0 ;  /* 0x00000001ff007807 */ /* 0x004fc80000000000 */
[----:B------:R-:W-:Y:S01]  /*2aa0*/  LOP3.LUT R9, R9, R0, RZ, 0x3c, !PT ;  /* 0x0000000009097212 */ /* 0x000fe200078e3cff */
[----:B------:R-:W-:Y:S06]  /*2ab0*/  @P3 BRA `(.L_x_47) ;  /* 0xfffffffc002c3947 */ /* 0x000fec000383ffff */
[----:B------:R-:W-:Y:S01]  /*2ac0*/  ULEA UR5, UR6, UR37, 0x3 ;  /* 0x0000002506057291 */ /* 0x000fe2000f8e18ff */
[----:B------:R-:W-:-:S08]  /*2ad0*/  SHF.L.U32 R3, R12, 0x1f, RZ ;  /* 0x0000001f0c037819 */ /* 0x000fd000000006ff */
[----:B------:R-:W1:Y:S02]  /*2ae0*/  SYNCS.PHASECHK.TRANS64 P0, [UR5+0xa0], R3 ;  /* 0x0000a003ff0075a7 */ /* 0x000e640008001005 */
[----:B-1----:R-:W-:Y:S05]  /*2af0*/  @P0 BRA `(.L_x_48) ;  /* 0x0000000000080947 */ /* 0x002fea0003800000 */
[----:B------:R-:W1:Y:S02]  /*2b00*/  SYNCS.PHASECHK.TRANS64.TRYWAIT P0, [UR5+0xa0], R3 ;  /* 0x0000a003ff0075a7 */ /* 0x000e640008001105 */
[----:B-1----:R-:W-:Y:S05]  /*2b10*/  @!P0 BRA `(.L_x_49) ;  /* 0x0000005000f88947 */ /* 0x002fea0003800000 */
.L_x_48:
[----:B------:R-:W-:-:S04]  /*2b20*/  UIADD3 UR4, UPT, UPT, UR6, 0x1, URZ ;  /* 0x0000000106047890 */ /* 0x000fc8000fffe0ff */
[----:B------:R-:W-:-:S04]  /*2b30*/  UISETP.NE.AND UP0, UPT, UR4, 0x2, UPT ;  /* 0x000000020400788c */ /* 0x000fc8000bf05270 */
[----:B------:R-:W-:Y:S02]  /*2b40*/  USEL UR7, URZ, 0x1, UP0 ;  /* 0x00000001ff077887 */ /* 0x000fe40008000000 */
[----:B------:R-:W-:-:S04]  /*2b50*/  USEL UR4, UR4, URZ, UP0 ;  /* 0x000000ff04047287 */ /* 0x000fc80008000000 */
[----:B------:R-:W-:Y:S01]  /*2b60*/  ULEA UR4, UR4, UR37, 0x3 ;  /* 0x0000002504047291 */ /* 0x000fe2000f8e18ff */
[----:B-1----:R-:W-:-:S04]  /*2b70*/  LOP3.LUT R3, R12, UR7, RZ, 0x3c, !PT ;  /* 0x000000070c037c12 */ /* 0x002fc8000f8e3cff */
[----:B------:R-:W-:-:S04]  /*2b80*/  SHF.L.U32 R0, R3, 0x1f, RZ ;  /* 0x0000001f03007819 */ /* 0x000fc800000006ff */
[----:B------:R-:W1:Y:S02]  /*2b90*/  SYNCS.PHASECHK.TRANS64 P0, [UR4+0xa0], R0 ;  /* 0x0000a000ff0075a7 */ /* 0x000e640008001004 */
[----:B-1----:R-:W-:Y:S05]  /*2ba0*/  @P0 EXIT ;  /* 0x000000000000094d */ /* 0x002fea0003800000 */
[----:B------:R-:W-:Y:S02]  /*2bb0*/  SHF.L.U32 R3, R3, 0x1f, RZ ;  /* 0x0000001f03037819 */ /* 0x000fe400000006ff */
[----:B------:R-:W-:-:S07]  /*2bc0*/  MOV R0, UR4 ;  /* 0x0000000400007c02 */ /* 0x000fce0008000f00 */
.L_x_50:
[----:B-1----:R1:W2:Y:S02]  /*2bd0*/  SYNCS.PHASECHK.TRANS64.TRYWAIT P0, [R0+URZ+0xa0], R3 ;  /* 0x0000a003000075a7 */ /* 0x0022a400080011ff */
[----:B--2---:R-:W-:Y:S05]  /*2be0*/  @!P0 NANOSLEEP.SYNCS 0x989680 ;  /* 0x009896800000895d */ /* 0x004fea0003900000 */
[----:B------:R-:W2:Y:S02]  /*2bf0*/  @!P0 SYNCS.PHASECHK.TRANS64 P0, [R0+URZ+0xa0], R3 ;  /* 0x0000a003000085a7 */ /* 0x000ea400080010ff */
[----:B--2---:R-:W-:Y:S05]  /*2c00*/  @P0 EXIT ;  /* 0x000000000000094d */ /* 0x004fea0003800000 */
[----:B------:R-:W-:Y:S05]  /*2c10*/  BRA `(.L_x_50) ;  /* 0xfffffffc00ec7947 */ /* 0x000fea000383ffff */
.L_x_43:
[----:B------:R-:W-:-:S09]  /*2c20*/  UISETP.NE.AND UP1, UPT, UR8, URZ, UPT ;  /* 0x000000ff0800728c */ /* 0x000fd2000bf25270 */
[----:B------:R-:W-:Y:S05]  /*2c30*/  BRA.U UP1, `(.L_x_51) ;  /* 0x0000000d01c87547 */ /* 0x000fea000b800000 */
[----:B------:R-:W-:Y:S01]  /*2c40*/  UMOV UR4, 0x40 ;  /* 0x0000004000047882 */ /* 0x000fe20000000000 */
[----:B------:R-:W-:Y:S01]  /*2c50*/  NOP ;  /* 0x0000000000007918 */ /* 0x000fe20000000000 */
[----:B------:R-:W-:Y:S01]  /*2c60*/  ULEA UR4, UR37, UR4, 0x18 ;  /* 0x0000000425047291 */ /* 0x000fe2000f8ec0ff */
[----:B------:R-:W-:Y:S02]  /*2c70*/  UMOV UR5, 0x400 ;  /* 0x0000040000057882 */ /* 0x000fe40000000000 */
[----:B------:R-:W-:-:S06]  /*2c80*/  ULEA UR37, UR37, UR5, 0x18 ;  /* 0x0000000525257291 */ /* 0x000fcc000f8ec0ff */
[----:B------:R-:W1:Y:S02]  /*2c90*/  LDS.U8 R0, [UR4+0x1c] ;  /* 0x00001c04ff007984 */ /* 0x000e640008000000 */
[----:B-1----:R-:W-:-:S13]  /*2ca0*/  ISETP.NE.AND P0, PT, R0, RZ, PT ;  /* 0x000000ff0000720c */ /* 0x002fda0003f05270 */
[----:B------:R-:W-:Y:S05]  /*2cb0*/  @P0 BRA `(.L_x_52) ;  /* 0x0000000000580947 */ /* 0x000fea0003800000 */
[----:B------:R-:W-:-:S13]  /*2cc0*/  ELECT P0, URZ, PT ;  /* 0x0000000000ff782f */ /* 0x000fda0003800000 */
[----:B------:R-:W-:Y:S05]  /*2cd0*/  @!P0 BRA `(.L_x_53) ;  /* 0x0000000000608947 */ /* 0x000fea0003800000 */
[----:B------:R-:W-:Y:S01]  /*2ce0*/  UMOV UR5, 0x10 ;  /* 0x0000001000057882 */ /* 0x000fe20000000000 */
[----:B------:R-:W-:Y:S01]  /*2cf0*/  HFMA2 R0, -RZ, RZ, 0, 5.9604644775390625e-08 ;  /* 0x00000001ff007431 */ /* 0x000fe200000001ff */
[----:B------:R-:W-:-:S03]  /*2d00*/  MOV R2, 0xffff ;  /* 0x0000ffff00027802 */ /* 0x000fc60000000f00 */
[----:B------:R-:W-:Y:S04]  /*2d10*/  DEPBAR.LE SB1, 0x36 ;  /* 0x00009d800000791a */ /* 0x000fe80000000000 */
[----:B------:R-:W1:Y:S02]  /*2d20*/  UTCATOMSWS.FIND_AND_SET.ALIGN UP0, UR5, UR5 ;  /* 0x00000005000575e3 */ /* 0x000e640008000800 */
[----:B-1----:R-:W-:Y:S01]  /*2d30*/  MOV R3, UR5 ;  /* 0x0000000500037c02 */ /* 0x002fe20008000f00 */
[----:B------:R-:W-:Y:S06]  /*2d40*/  BRA.U UP0, `(.L_x_54) ;  /* 0x0000000100187547 */ /* 0x000fec000b800000 */
.L_x_55:
[----:B------:R-:W-:Y:S05]  /*2d50*/  NANOSLEEP 0x64 ;  /* 0x000000640000795d */ /* 0x000fea0003800000 */
[----:B------:R-:W-:-:S05]  /*2d60*/  UMOV UR5, 0x10 ;  /* 0x0000001000057882 */ /* 0x000fca0000000000 */
[----:B------:R-:W-:Y:S04]  /*2d70*/  DEPBAR.LE SB1, 0x36 ;  /* 0x00009d800000791a */ /* 0x000fe80000000000 */
[----:B------:R-:W1:Y:S02]  /*2d80*/  UTCATOMSWS.FIND_AND_SET.ALIGN UP0, UR5, UR5 ;  /* 0x00000005000575e3 */ /* 0x000e640008000800 */
[----:B-1----:R-:W-:Y:S01]  /*2d90*/  MOV R3, UR5 ;  /* 0x0000000500037c02 */ /* 0x002fe20008000f00 */
[----:B------:R-:W-:Y:S05]  /*2da0*/  BRA.U !UP0, `(.L_x_55) ;  /* 0xfffffffd08e87547 */ /* 0x000fea000b83ffff */
.L_x_54:
[-C--:B------:R-:W-:Y:S02]  /*2db0*/  SHF.L.U32 R2, R2, R3.reuse, RZ ;  /* 0x0000000302027219 */ /* 0x080fe400000006ff */
[----:B------:R-:W-:Y:S01]  /*2dc0*/  SHF.L.U32 R0, R0, R3, RZ ;  /* 0x0000000300007219 */ /* 0x000fe200000006ff */
[----:B------:R-:W-:Y:S02]  /*2dd0*/  IMAD.SHL.U32 R3, R3, 0x20, RZ ;  /* 0x0000002003037824 */ /* 0x000fe400078e00ff */
[----:B------:R1:W-:Y:S04]  /*2de0*/  ATOMS.OR RZ, [UR4+0x14], R2 ;  /* 0x00001402ffff798c */ /* 0x0003e8000b000004 */
[----:B------:R1:W-:Y:S04]  /*2df0*/  ATOMS.OR RZ, [UR4+0x18], R0 ;  /* 0x00001800ffff798c */ /* 0x0003e8000b000004 */
[----:B------:R1:W-:Y:S01]  /*2e00*/  STS [UR37+0x140], R3 ;  /* 0x00014003ff007988 */ /* 0x0003e20008000825 */
[----:B------:R-:W-:Y:S05]  /*2e10*/  BRA `(.L_x_53) ;  /* 0x0000000000107947 */ /* 0x000fea0003800000 */
.L_x_52:
[----:B------:R-:W-:Y:S02]  /*2e20*/  MOV R0, 0xffffffff ;  /* 0xffffffff00007802 */ /* 0x000fe40000000f00 */
[----:B------:R-:W-:-:S03]  /*2e30*/  MOV R2, 0x2e60 ;  /* 0x00002e6000027802 */ /* 0x000fc60000000f00 */
[----:B------:R1:W-:Y:S04]  /*2e40*/  STS [UR37+0x140], R0 ;  /* 0x00014000ff007988 */ /* 0x0003e80008000825 */
[----:B-1-3-5:R-:W-:Y:S05]  /*2e50*/  CALL.REL.NOINC `($__internal_1_$__cuda_sm10x_tcgen05_guardrail_trap_phase_invalid_during_alloc) ;  /* 0x0000005400747944 */ /* 0x02afea0003c00000 */
.L_x_53:
[----:B------:R-:W-:Y:S05]  /*2e60*/  WARPSYNC.ALL ;  /* 0x0000000000007948 */ /* 0x000fea0003800000 */
[----:B------:R-:W2:Y:S01]  /*2e70*/  S2UR UR9, SR_CgaCtaId ;  /* 0x00000000000979c3 */ /* 0x000ea20000008800 */
[----:B------:R-:W-:Y:S01]  /*2e80*/  UMOV UR4, 0x400 ;  /* 0x0000040000047882 */ /* 0x000fe20000000000 */
[----:B------:R-:W-:-:S06]  /*2e90*/  NOP ;  /* 0x0000000000007918 */ /* 0x000fcc0000000000 */
[----:B------:R-:W-:Y:S06]  /*2ea0*/  BAR.ARV 0x6, 0xa0 ;  /* 0x0182800000007b1d */ /* 0x000fec0000002000 */
[----:B------:R-:W4:Y:S01]  /*2eb0*/  LDCU UR5, c[0x0][0x38c] ;  /* 0x00007180ff0577ac */ /* 0x000f220008000800 */
[----:B------:R-:W-:Y:S01]  /*2ec0*/  IMAD.MOV.U32 R11, RZ, RZ, 0x1 ;  /* 0x00000001ff0b7424 */ /* 0x000fe200078e00ff */
[----:B------:R-:W-:Y:S01]  /*2ed0*/  CS2R R8, SRZ ;  /* 0x0000000000087805 */ /* 0x000fe2000001ff00 */
[----:B------:R-:W-:Y:S01]  /*2ee0*/  IMAD.MOV.U32 R10, RZ, RZ, RZ ;  /* 0x000000ffff0a7224 */ /* 0x000fe200078e00ff */
[----:B------:R-:W-:Y:S01]  /*2ef0*/  UMOV UR12, URZ ;  /* 0x000000ff000c7c82 */ /* 0x000fe20008000000 */
[----:B------:R-:W-:Y:S01]  /*2f00*/  UMOV UR11, URZ ;  /* 0x000000ff000b7c82 */ /* 0x000fe20008000000 */
[----:B------:R-:W-:Y:S01]  /*2f10*/  UMOV UR22, 0x0 ;  /* 0x0000000000167882 */ /* 0x000fe20000000000 */
[----:B------:R-:W-:Y:S01]  /*2f20*/  UMOV UR23, 0x42804a0 ;  /* 0x042804a000177882 */ /* 0x000fe20000000000 */
[----:B------:R-:W-:Y:S01]  /*2f30*/  UMOV UR20, 0x0 ;  /* 0x0000000000147882 */ /* 0x000fe20000000000 */
[----:B------:R-:W-:Y:S01]  /*2f40*/  UMOV UR21, 0x42804a0 ;  /* 0x042804a000157882 */ /* 0x000fe20000000000 */
[----:B--2---:R-:W-:Y:S01]  /*2f50*/  ULEA UR9, UR9, UR4, 0x18 ;  /* 0x0000000409097291 */ /* 0x004fe2000f8ec0ff */
[----:B------:R-:W2:Y:S03]  /*2f60*/  LDCU UR4, c[0x0][0x38c] ;  /* 0x00007180ff0477ac */ /* 0x000ea60008000800 */
[----:B------:R-:W-:-:S02]  /*2f70*/  UIADD3 UR10, UPT, UPT, UR9, 0x5300, URZ ;  /* 0x00005300090a7890 */ /* 0x000fc4000fffe0ff */
[----:B----4-:R-:W-:-:S03]  /*2f80*/  UISETP.GE.AND UP3, UPT, UR5, 0x1, UPT ;  /* 0x000000010500788c */ /* 0x010fc6000bf66270 */
[----:B-1----:R-:W1:Y:S01]  /*2f90*/  LDS R0, [UR9+0x140] ;  /* 0x00014009ff007984 */ /* 0x002e620008000800 */
[----:B------:R-:W-:Y:S01]  /*2fa0*/  USHF.R.U32.HI UR10, URZ, 0x4, UR10 ;  /* 0x00000004ff0a7899 */ /* 0x000fe2000801160a */
[----:B------:R-:W-:Y:S01]  /*2fb0*/  UMOV UR26, 0x0 ;  /* 0x00000000001a7882 */ /* 0x000fe20000000000 */
[----:B------:R-:W-:Y:S02]  /*2fc0*/  UMOV UR27, 0x42804a0 ;  /* 0x042804a0001b7882 */ /* 0x000fe40000000000 */
[----:B------:R-:W-:Y:S01]  /*2fd0*/  ULOP3.LUT UR10, UR10, 0x3fff, URZ, 0xc0, !UPT ;  /* 0x00003fff0a0a7892 */ /* 0x000fe2000f8ec0ff */
[----:B------:R-:W-:Y:S01]  /*2fe0*/  UMOV UR24, 0x0 ;  /* 0x0000000000187882 */ /* 0x000fe20000000000 */
[----:B------:R-:W-:Y:S02]  /*2ff0*/  UMOV UR25, 0x42804a0 ;  /* 0x042804a000197882 */ /* 0x000fe40000000000 */
[----:B------:R-:W-:Y:S02]  /*3000*/  ULOP3.LUT UR10, UR10, 0x10000, URZ, 0xfc, !UPT ;  /* 0x000100000a0a7892 */ /* 0x000fe4000f8efcff */
[----:B--2---:R-:W-:-:S04]  /*3010*/  UIADD3 UR4, UPT, UPT, UR4, 0x7f, URZ ;  /* 0x0000007f04047890 */ /* 0x004fc8000fffe0ff */
[----:B------:R-:W-:-:S04]  /*3020*/  USHF.R.S32.HI UR8, URZ, 0x1f, UR4 ;  /* 0x0000001fff087899 */ /* 0x000fc80008011404 */
[----:B------:R-:W-:Y:S02]  /*3030*/  ULEA.HI UR8, UR8, UR4, URZ, 0x7 ;  /* 0x0000000408087291 */ /* 0x000fe4000f8f38ff */
[----:B------:R-:W-:Y:S02]  /*3040*/  UIADD3 UR4, UPT, UPT, UR9, 0x13300, URZ ;  /* 0x0001330009047890 */ /* 0x000fe4000fffe0ff */
[----:B------:R-:W-:Y:S02]  /*3050*/  USHF.R.S32.HI UR8, URZ, 0x7, UR8 ;  /* 0x00000007ff087899 */ /* 0x000fe40008011408 */
[----:B------:R-:W-:Y:S02]  /*3060*/  USHF.R.U32.HI UR4, URZ, 0x4, UR4 ;  /* 0x00000004ff047899 */ /* 0x000fe40008011604 */
[----:B------:R-:W-:Y:S02]  /*3070*/  UISETP.LT.AND UP0, UPT, UR8, 0x1, UPT ;  /* 0x000000010800788c */ /* 0x000fe4000bf01270 */
[----:B------:R-:W-:-:S02]  /*3080*/  ULOP3.LUT UR4, UR4, 0x3fff, URZ, 0xc0, !UPT ;  /* 0x00003fff04047892 */ /* 0x000fc4000f8ec0ff */
[----:B------:R-:W-:Y:S02]  /*3090*/  USEL UR16, UR8, 0x1, !UP0 ;  /* 0x0000000108107887 */ /* 0x000fe4000c000000 */
[----:B------:R-:W-:Y:S02]  /*30a0*/  ULOP3.LUT UR4, UR4, 0x10000, URZ, 0xfc, !UPT ;  /* 0x0001000004047892 */ /* 0x000fe4000f8efcff */
[----:B------:R-:W-:Y:S01]  /*30b0*/  UIADD3 UR16, UPT, UPT, -UR16, URZ, URZ ;  /* 0x000000ff10107290 */ /* 0x000fe2000fffe1ff */
[----:B-1----:R-:W-:-:S15]  /*30c0*/  R2UR UR13, R0 ;  /* 0x00000000000d72ca */ /* 0x002fde00000e0000 */
.L_x_62:
[----:B------:R-:W-:Y:S02]  /*30d0*/  LEA R0, R10, UR9, 0x3 ;  /* 0x000000090a007c11 */ /* 0x000fe4000f8e18ff */
[----:B------:R-:W-:Y:S02]  /*30e0*/  SHF.L.U32 R5, R9, 0x1f, RZ ;  /* 0x0000001f09057819 */ /* 0x000fe400000006ff */
[----:B------:R-:W-:Y:S01]  /*30f0*/  PLOP3.LUT P0, PT, PT, PT, UP3, 0x80, 0x8 ;  /* 0x000000000008781c */ /* 0x000fe20003f0f038 */
[----:B------:R-:W-:Y:S01]  /*3100*/  VIADD R3, R0, 0xa0 ;  /* 0x000000a000037836 */ /* 0x000fe20000000000 */
[----:B-1----:R-:W1:Y:S02]  /*3110*/  SYNCS.PHASECHK.TRANS64.TRYWAIT P1, [R0+URZ+0x90], R5 ;  /* 0x00009005000075a7 */ /* 0x002e6400080211ff */
[----:B-1--4-:R-:W-:Y:S09]  /*3120*/  @!P1 BRA `(.L_x_56) ;  /* 0x0000004c008c9947 */ /* 0x012ff20003800000 */
.L_x_123:
[----:B------:R-:W-:Y:S01]  /*3130*/  LEA R4, R10, UR9, 0x4 ;  /* 0x000000090a047c11 */ /* 0x000fe2000f8e20ff */
[----:B------:R-:W-:Y:S01]  /*3140*/  @UP3 ULEA UR5, UR11, UR9, 0x3 ;  /* 0x000000090b053291 */ /* 0x000fe2000f8e18ff */
[----:B------:R-:W-:Y:S01]  /*3150*/  PLOP3.LUT P2, PT, PT, PT, PT, 0x80, 0x8 ;  /* 0x000000000008781c */ /* 0x000fe20003f4f070 */
[----:B------:R-:W-:Y:S01]  /*3160*/  ULEA UR14, UR12, UR9, 0x3 ;  /* 0x000000090c0e7291 */ /* 0x000fe2000f8e18ff */
[----:B------:R-:W-:Y:S01]  /*3170*/  PRMT R3, RZ, 0x654, R3 ;  /* 0x00000654ff037816 */ /* 0x000fe20000000003 */
[----:B------:R-:W-:Y:S01]  /*3180*/  ULEA.HI UR15, UR12, UR12, URZ, 0x1 ;  /* 0x0000000c0c0f7291 */ /* 0x000fe2000f8f08ff */
[----:B-1----:R-:W1:Y:S01]  /*3190*/  LDS.128 R4, [R4+0x120] ;  /* 0x0001200004047984 */ /* 0x002e620000000c00 */
[----:B------:R-:W-:Y:S02]  /*31a0*/  @P0 SHF.L.U32 R2, R8, 0x1f, RZ ;  /* 0x0000001f08020819 */ /* 0x000fe400000006ff */
[----:B------:R-:W-:Y:S01]  /*31b0*/  SHF.L.U32 R0, R11, 0x1f, RZ ;  /* 0x0000001f0b007819 */ /* 0x000fe200000006ff */
[----:B------:R-:W-:Y:S01]  /*31c0*/  @!PT LDS RZ, [RZ] ;  /* 0x00000000fffff984 */ /* 0x000fe20000000800 */
[----:B------:R-:W-:Y:S01]  /*31d0*/  @!PT LDS RZ, [RZ] ;  /* 0x00000000fffff984 */ /* 0x000fe20000000800 */
[----:B------:R-:W-:Y:S01]  /*31e0*/  @!PT LDS RZ, [RZ] ;  /* 0x00000000fffff984 */ /* 0x000fe20000000800 */
[----:B------:R-:W-:Y:S01]  /*31f0*/  @!PT LDS RZ, [RZ] ;  /* 0x00000000fffff984 */ /* 0x000fe20000000800 */
[----:B------:R2:W-:Y:S06]  /*3200*/  MEMBAR.ALL.CTA ;  /* 0x0000000000007992 */ /* 0x0005ec0000008000 */
[----:B--2---:R-:W2:Y:S02]  /*3210*/  FENCE.VIEW.ASYNC.S ;  /* 0x00000000000073c6 */ /* 0x004ea40000000000 */
[----:B--2---:R2:W-:Y:S01]  /*3220*/  SYNCS.ARRIVE.TRANS64.RED.A1T0 RZ, [R3+URZ], RZ ;  /* 0x000000ff03ff79a7 */ /* 0x0045e200081004ff */
[----:B------:R2:W4:Y:S01]  /*3230*/  @P0 SYNCS.PHASECHK.TRANS64.TRYWAIT P2, [UR5], R2 ;  /* 0x00000002ff0005a7 */ /* 0x0005220008041105 */
[----:B------:R-:W-:-:S02]  /*3240*/  ULOP3.LUT UR5, UR15, 0xffe, URZ, 0xc0, !UPT ;  /* 0x00000ffe0f057892 */ /* 0x000fc4000f8ec0ff */
[----:B------:R-:W-:Y:S01]  /*3250*/  USHF.R.U32.HI UR15, URZ, 0x1, UR15 ;  /* 0x00000001ff0f7899 */ /* 0x000fe2000801160f */
[----:B-1----:R-:W-:Y:S01]  /*3260*/  LOP3.LUT P1, RZ, R6, 0x1, RZ, 0xc0, !PT ;  /* 0x0000000106ff7812 */ /* 0x002fe2000782c0ff */
[----:B------:R-:W-:Y:S02]  /*3270*/  UIADD3 UR5, UPT, UPT, -UR5, UR12, URZ ;  /* 0x0000000c05057290 */ /* 0x000fe4000fffe1ff */
[----:B------:R-:W-:-:S04]  /*3280*/  UIMAD UR15, UR15, 0xa0, UR13 ;  /* 0x000000a00f0f78a4 */ /* 0x000fc8000f8e020d */
[----:B------:R-:W-:Y:S01]  /*3290*/  ULEA UR15, UR5, UR15, 0x14 ;  /* 0x0000000f050f7291 */ /* 0x000fe2000f8ea0ff */
[----:B------:R-:W1:Y:S02]  /*32a0*/  SYNCS.PHASECHK.TRANS64.TRYWAIT P0, [UR14+0xd0], R0 ;  /* 0x0000d000ff0075a7 */ /* 0x000e64000800110e */
[----:B-12-4-:R-:W-:Y:S09]  /*32b0*/  @!P0 BRA `(.L_x_57) ;  /* 0x0000004c003c8947 */ /* 0x016ff20003800000 */
.L_x_125:
[----:B------:R-:W-:Y:S01]  /*32c0*/  IADD3 R10, PT, PT, R10, 0x1, RZ ;  /* 0x000000010a0a7810 */ /* 0x000fe20007ffe0ff */
[----:B------:R-:W-:Y:S06]  /*32d0*/  BRA.U !UP3, `(.L_x_58) ;  /* 0x000000010bc07547 */ /* 0x000fec000b800000 */
[----:B------:R-:W-:Y:S01]  /*32e0*/  UPLOP3.LUT UP4, UPT, UPT, UPT, UPT, 0x40, 0x4 ;  /* 0x000000000004789c */ /* 0x000fe20003f8e870 */
[----:B------:R-:W-:Y:S01]  /*32f0*/  UMOV UR18, UR16 ;  /* 0x0000001000127c82 */ /* 0x000fe20008000000 */
[----:B------:R-:W-:Y:S01]  /*3300*/  UMOV UR17, UR8 ;  /* 0x0000000800117c82 */ /* 0x000fe20008000000 */
[----:B------:R-:W-:-:S08]  /*3310*/  UMOV UR5, UR11 ;  /* 0x0000000b00057c82 */ /* 0x000fd00008000000 */
.L_x_61:
[----:B------:R-:W-:Y:S02]  /*3320*/  UIADD3 UR18, UPT, UPT, UR18, 0x1, URZ ;  /* 0x0000000112127890 */ /* 0x000fe4000fffe0ff */
[----:B--2---:R-:W-:Y:S02]  /*3330*/  ULEA UR7, UR5, UR9, 0x3 ;  /* 0x0000000905077291 */ /* 0x004fe4000f8e18ff */
[----:B------:R-:W-:Y:S01]  /*3340*/  UISETP.NE.AND UP0, UPT, UR18, URZ, UPT ;  /* 0x000000ff1200728c */ /* 0x000fe2000bf05270 */
[----:B----4-:R-:W-:Y:S10]  /*3350*/  @P2 BRA `(.L_x_59) ;  /* 0x00000000000c2947 */ /* 0x010ff40003800000 */
[----:B-1----:R-:W-:Y:S04]  /*3360*/  SHF.L.U32 R3, R8, 0x1f, RZ ;  /* 0x0000001f08037819 */ /* 0x002fe800000006ff */
[----:B------:R-:W1:Y:S02]  /*3370*/  SYNCS.PHASECHK.TRANS64.TRYWAIT P0, [UR7], R3 ;  /* 0x00000003ff0075a7 */ /* 0x000e640008001107 */
[----:B-1----:R-:W-:Y:S05]  /*3380*/  @!P0 BRA `(.L_x_60) ;  /* 0x0000004c00208947 */ /* 0x002fea0003800000 */
.L_x_59:
[----:B------:R-:W-:Y:S01]  /*3390*/  UISETP.NE.AND UP1, UPT, UR17, 0x1, UPT ;  /* 0x000000011100788c */ /* 0x000fe2000bf25270 */
[----:B------:R-:W-:Y:S01]  /*33a0*/  PLOP3.LUT P2, PT, PT, PT, PT, 0x80, 0x8 ;  /* 0x000000000008781c */ /* 0x000fe20003f4f070 */
[----:B------:R-:W-:Y:S02]  /*33b0*/  UIADD3 UR11, UPT, UPT, UR5, 0x1, URZ ;  /* 0x00000001050b7890 */ /* 0x000fe4000fffe0ff */
[----:B------:R-:W-:Y:S02]  /*33c0*/  UIMAD UR6, UR5, 0x500, UR4 ;  /* 0x00000500050678a4 */ /* 0x000fe4000f8e0204 */
[----:B------:R-:W-:Y:S01]  /*33d0*/  UISETP.NE.AND UP2, UPT, UR11, 0x7, UPT ;  /* 0x000000070b00788c */ /* 0x000fe2000bf45270 */
[----:B------:R-:W-:Y:S01]  /*33e0*/  PLOP3.LUT P0, PT, PT, PT, UP1, 0x80, 0x8 ;  /* 0x000000000008781c */ /* 0x000fe20003f0f018 */
[----:B------:R-:W-:Y:S02]  /*33f0*/  UIADD3 UR40, UPT, UPT, UR6, 0x2, URZ ;  /* 0x0000000206287890 */ /* 0x000fe4000fffe0ff */
[----:B------:R-:W-:Y:S02]  /*3400*/  USEL UR28, URZ, 0x1, UP2 ;  /* 0x00000001ff1c7887 */ /* 0x000fe40009000000 */
[----:B------:R-:W-:Y:S02]  /*3410*/  USEL UR11, UR11, URZ, UP2 ;  /* 0x000000ff0b0b7287 */ /* 0x000fe40009000000 */
[----:B------:R-:W-:Y:S02]  /*3420*/  UIADD3 UR36, UPT, UPT, UR6, 0x4, URZ ;  /* 0x0000000406247890 */ /* 0x000fe4000fffe0ff */
[----:B------:R-:W-:Y:S01]  /*3430*/  @UP1 ULEA UR19, UR11, UR9, 0x3 ;  /* 0x000000090b131291 */ /* 0x000fe2000f8e18ff */
[----:B------:R-:W-:Y:S01]  /*3440*/  LOP3.LUT R8, R8, UR28, RZ, 0x3c, !PT ;  /* 0x0000001c08087c12 */ /* 0x000fe2000f8e3cff */
[----:B------:R-:W-:Y:S02]  /*3450*/  ULEA UR28, UR5, UR10, 0x9 ;  /* 0x0000000a051c7291 */ /* 0x000fe4000f8e48ff */
[----:B------:R-:W-:Y:S01]  /*3460*/  UIADD3 UR32, UPT, UPT, UR6, 0x6, URZ ;  /* 0x0000000606207890 */ /* 0x000fe2000fffe0ff */
[----:B-1----:R-:W-:Y:S01]  /*3470*/  @P0 SHF.L.U32 R0, R8, 0x1f, RZ ;  /* 0x0000001f08000819 */ /* 0x002fe200000006ff */
[----:B------:R-:W-:Y:S02]  /*3480*/  UIADD3 UR38, UPT, UPT, UR28, 0x2, URZ ;  /* 0x000000021c267890 */ /* 0x000fe4000fffe0ff */
[----:B------:R-:W-:Y:S01]  /*3490*/  UIADD3 UR34, UPT, UPT, UR28, 0x4, URZ ;  /* 0x000000041c227890 */ /* 0x000fe2000fffe0ff */
[----:B------:R2:W4:Y:S01]  /*34a0*/  @P0 SYNCS.PHASECHK.TRANS64.TRYWAIT P2, [UR19], R0 ;  /* 0x00000000ff0005a7 */ /* 0x0005220008041113 */
[----:B------:R-:W-:Y:S02]  /*34b0*/  UIADD3 UR30, UPT, UPT, UR28, 0x6, URZ ;  /* 0x000000061c1e7890 */ /* 0x000fe4000fffe0ff */
[----:B------:R-:W-:Y:S02]  /*34c0*/  UIADD3 UR19, UPT, UPT, UR7, 0x38, URZ ;  /* 0x0000003807137890 */ /* 0x000fe4000fffe0ff */
[----:B------:R-:W-:Y:S01]  /*34d0*/  UIADD3 UR17, UPT, UPT, UR17, -0x1, URZ ;  /* 0xffffffff11117890 */ /* 0x000fe2000fffe0ff */
[----:B------:R-:W-:Y:S01]  /*34e0*/  UMOV UR7, 0x40004040 ;  /* 0x4000404000077882 */ /* 0x000fe20000000000 */
[----:B------:R-:W-:Y:S01]  /*34f0*/  UMOV UR29, 0x40004040 ;  /* 0x40004040001d7882 */ /* 0x000fe20000000000 */
[----:B------:R-:W-:Y:S01]  /*3500*/  UMOV UR41, 0x40004040 ;  /* 0x4000404000297882 */ /* 0x000fe20000000000 */
[----:B------:R2:W-:Y:S01]  /*3510*/  UTCIMMA gdesc[UR28], gdesc[UR6], tmem[UR15], tmem[UR22], idesc[UR23], UP4 ;  /* 0x00ff16061c0075ea */ /* 0x0005e2000a00010f */
[----:B------:R-:W-:Y:S01]  /*3520*/  UPLOP3.LUT UP4, UPT, UPT, UPT, UPT, 0x80, 0x8 ;  /* 0x000000000008789c */ /* 0x000fe20003f8f070 */
[----:B------:R-:W-:Y:S01]  /*3530*/  UMOV UR39, 0x40004040 ;  /* 0x4000404000277882 */ /* 0x000fe20000000000 */
[----:B------:R-:W-:Y:S01]  /*3540*/  UMOV UR37, 0x40004040 ;  /* 0x4000404000257882 */ /* 0x000fe20000000000 */
[----:B------:R2:W-:Y:S01]  /*3550*/  UTCIMMA gdesc[UR38], gdesc[UR40], tmem[UR15], tmem[UR20], idesc[UR21], UPT ;  /* 0x00ff1428260075ea */ /* 0x0005e2000b80010f */
[----:B------:R-:W-:Y:S01]  /*3560*/  UMOV UR35, 0x40004040 ;  /* 0x4000404000237882 */ /* 0x000fe20000000000 */
[----:B------:R-:W-:Y:S01]  /*3570*/  UMOV UR33, 0x40004040 ;  /* 0x4000404000217882 */ /* 0x000fe20000000000 */
[----:B------:R-:W-:Y:S01]  /*3580*/  UMOV UR31, 0x40004040 ;  /* 0x40004040001f7882 */ /* 0x000fe20000000000 */
[----:B------:R2:W-:Y:S01]  /*3590*/  UTCIMMA gdesc[UR34], gdesc[UR36], tmem[UR15], tmem[UR26], idesc[UR27], UPT ;  /* 0x00ff1a24220075ea */ /* 0x0005e2000b80010f */
[----:B------:R2:W-:Y:S01]  /*35a0*/  UTCIMMA gdesc[UR30], gdesc[UR32], tmem[UR15], tmem[UR24], idesc[UR25], UPT ;  /* 0x00ff18201e0075ea */ /* 0x0005e2000b80010f */
[----:B------:R2:W-:Y:S01]  /*35b0*/  UTCBAR [UR19], URZ ;  /* 0x000000ff130073e9 */ /* 0x0005e200080000ff */
[----:B------:R-:W-:Y:S01]  /*35c0*/  UMOV UR5, UR11 ;  /* 0x0000000b00057c82 */ /* 0x000fe20008000000 */
[----:B------:R-:W-:Y:S05]  /*35d0*/  BRA.U UP0, `(.L_x_61) ;  /* 0xfffffffd00507547 */ /* 0x000fea000b83ffff */
.L_x_58:
[----:B------:R-:W-:Y:S01]  /*35e0*/  UIADD3 UR12, UPT, UPT, UR12, 0x1, URZ ;  /* 0x000000010c0c7890 */ /* 0x000fe2000fffe0ff */
[C---:B------:R-:W-:Y:S01]  /*35f0*/  ISETP.NE.AND P0, PT, R10.reuse, 0x2, PT ;  /* 0x000000020a00780c */ /* 0x040fe20003f05270 */
[----:B------:R-:W-:Y:S02]  /*3600*/  UIADD3 UR14, UPT, UPT, UR14, 0xb0, URZ ;  /* 0x000000b00e0e7890 */ /* 0x000fe4000fffe0ff */
[----:B------:R-:W-:Y:S01]  /*3610*/  UISETP.NE.AND UP0, UPT, UR12, 0x4, UPT ;  /* 0x000000040c00788c */ /* 0x000fe2000bf05270 */
[----:B-12---:R-:W-:Y:S02]  /*3620*/  SEL R0, RZ, 0x1, P0 ;  /* 0x00000001ff007807 */ /* 0x006fe40000000000 */
[----:B------:R-:W-:Y:S01]  /*3630*/  SEL R10, R10, RZ, P0 ;  /* 0x000000ff0a0a7207 */ /* 0x000fe20000000000 */
[----:B------:R-:W-:Y:S01]  /*3640*/  USEL UR5, URZ, 0x1, UP0 ;  /* 0x00000001ff057887 */ /* 0x000fe20008000000 */
[----:B------:R-:W-:Y:S01]  /*3650*/  LOP3.LUT R9, R9, R0, RZ, 0x3c, !PT ;  /* 0x0000000009097212 */ /* 0x000fe200078e3cff */
[----:B------:R-:W-:Y:S01]  /*3660*/  USEL UR12, UR12, URZ, UP0 ;  /* 0x000000ff0c0c7287 */ /* 0x000fe20008000000 */
[----:B------:R1:W-:Y:S03]  /*3670*/  UTCBAR [UR14], URZ ;  /* 0x000000ff0e0073e9 */ /* 0x0003e600080000ff */
[----:B------:R-:W-:Y:S01]  /*3680*/  LOP3.LUT R11, R11, UR5, RZ, 0x3c, !PT ;  /* 0x000000050b0b7c12 */ /* 0x000fe2000f8e3cff */
[----:B------:R-:W-:Y:S07]  /*3690*/  @P1 BRA `(.L_x_62) ;  /* 0xfffffff8008c1947 */ /* 0x000fee000383ffff */
[----:B------:R-:W2:Y:S01]  /*36a0*/  S2UR UR4, SR_CgaCtaId ;  /* 0x00000000000479c3 */ /* 0x000ea20000008800 */
[----:B------:R-:W-:Y:S01]  /*36b0*/  ELECT P0, URZ, PT ;  /* 0x0000000000ff782f */ /* 0x000fe20003800000 */
[----:B------:R-:W-:Y:S01]  /*36c0*/  IMAD.MOV.U32 R0, RZ, RZ, 0x1 ;  /* 0x00000001ff007424 */ /* 0x000fe200078e00ff */
[----:B------:R-:W-:Y:S01]  /*36d0*/  UIADD3 UR9, UPT, UPT, UR9, 0xd0, URZ ;  /* 0x000000d009097890 */ /* 0x000fe2000fffe0ff */
[----:B------:R-:W-:Y:S01]  /*36e0*/  SHF.L.U32 R3, R11, 0x1f, RZ ;  /* 0x0000001f0b037819 */ /* 0x000fe200000006ff */
[----:B------:R-:W-:-:S03]  /*36f0*/  UMOV UR5, 0x40 ;  /* 0x0000004000057882 */ /* 0x000fc60000000000 */
[----:B------:R-:W-:Y:S01]  /*3700*/  UVIRTCOUNT.DEALLOC.SMPOOL 0x80 ;  /* 0x000000800000784c */ /* 0x000fe20000000000 */
[----:B--2---:R-:W-:Y:S02]  /*3710*/  ULEA UR4, UR4, UR5, 0x18 ;  /* 0x0000000504047291 */ /* 0x004fe4000f8ec0ff */
[----:B------:R-:W-:-:S07]  /*3720*/  ULEA UR5, UR12, UR9, 0x3 ;  /* 0x000000090c057291 */ /* 0x000fce000f8e18ff */
[----:B------:R2:W-:Y:S02]  /*3730*/  @P0 STS.U8 [UR4+0x1c], R0 ;  /* 0x00001c00ff000988 */ /* 0x0005e40008000004 */
[----:B------:R-:W3:Y:S02]  /*3740*/  SYNCS.PHASECHK.TRANS64.TRYWAIT P0, [UR5], R3 ;  /* 0x00000003ff0075a7 */ /* 0x000ee40008001105 */
[----:B--23--:R-:W-:Y:S05]  /*3750*/  @!P0 BRA `(.L_x_63) ;  /* 0x0000004800448947 */ /* 0x00cfea0003800000 */
.L_x_128:
[----:B------:R-:W-:-:S04]  /*3760*/  UIADD3 UR6, UPT, UPT, UR12, 0x1, URZ ;  /* 0x000000010c067890 */ /* 0x000fc8000fffe0ff */
[----:B------:R-:W-:-:S04]  /*3770*/  UISETP.NE.AND UP0, UPT, UR6, 0x4, UPT ;  /* 0x000000040600788c */ /* 0x000fc8000bf05270 */
[----:B------:R-:W-:Y:S02]  /*3780*/  USEL UR7, URZ, 0x1, UP0 ;  /* 0x00000001ff077887 */ /* 0x000fe40008000000 */
[----:B------:R-:W-:-:S04]  /*3790*/  USEL UR6, UR6, URZ, UP0 ;  /* 0x000000ff06067287 */ /* 0x000fc80008000000 */
[----:B------:R-:W-:Y:S01]  /*37a0*/  ULEA UR5, UR6, UR9, 0x3 ;  /* 0x0000000906057291 */ /* 0x000fe2000f8e18ff */
[----:B------:R-:W-:-:S04]  /*37b0*/  LOP3.LUT R2, R11, UR7, RZ, 0x3c, !PT ;  /* 0x000000070b027c12 */ /* 0x000fc8000f8e3cff */
[----:B--2---:R-:W-:-:S04]  /*37c0*/  SHF.L.U32 R3, R2, 0x1f, RZ ;  /* 0x0000001f02037819 */ /* 0x004fc800000006ff */
[----:B------:R-:W2:Y:S02]  /*37d0*/  SYNCS.PHASECHK.TRANS64.TRYWAIT P0, [UR5], R3 ;  /* 0x00000003ff0075a7 */ /* 0x000ea40008001105 */
[----:B--2---:R-:W-:Y:S05]  /*37e0*/  @!P0 BRA `(.L_x_64) ;  /* 0x0000004800388947 */ /* 0x004fea0003800000 */
.L_x_130:
        /* <DEDUP_REMOVED lines=9> */
.L_x_132:
[----:B------:R-:W-:-:S04]  /*3880*/  UIADD3 UR6, UPT, UPT, UR6, 0x1, URZ ;  /* 0x0000000106067890 */ /* 0x000fc8000fffe0ff */
[----:B------:R-:W-:-:S04]  /*3890*/  UISETP.NE.AND UP0, UPT, UR6, 0x4, UPT ;  /* 0x000000040600788c */ /* 0x000fc8000bf05270 */
[----:B------:R-:W-:Y:S02]  /*38a0*/  USEL UR5, URZ, 0x1, UP0 ;  /* 0x00000001ff057887 */ /* 0x000fe40008000000 */
[----:B------:R-:W-:-:S04]  /*38b0*/  USEL UR6, UR6, URZ, UP0 ;  /* 0x000000ff06067287 */ /* 0x000fc80008000000 */
[----:B------:R-:W-:Y:S01]  /*38c0*/  ULEA UR6, UR6, UR9, 0x3 ;  /* 0x0000000906067291 */ /* 0x000fe2000f8e18ff */
[----:B--2---:R-:W-:-:S04]  /*38d0*/  LOP3.LUT R3, R2, UR5, RZ, 0x3c, !PT ;  /* 0x0000000502037c12 */ /* 0x004fc8000f8e3cff */
[----:B------:R-:W-:-:S04]  /*38e0*/  SHF.L.U32 R3, R3, 0x1f, RZ ;  /* 0x0000001f03037819 */ /* 0x000fc800000006ff */
[----:B------:R-:W2:Y:S02]  /*38f0*/  SYNCS.PHASECHK.TRANS64.TRYWAIT P0, [UR6], R3 ;  /* 0x00000003ff0075a7 */ /* 0x000ea40008001106 */
[----:B--2---:R-:W-:Y:S05]  /*3900*/  @!P0 BRA `(.L_x_66) ;  /* 0x0000004800208947 */ /* 0x004fea0003800000 */
.L_x_134:
[----:B------:R-:W-:Y:S01]  /*3910*/  NOP ;  /* 0x0000000000007918 */ /* 0x000fe20000000000 */
[----:B--2---:R-:W2:Y:S01]  /*3920*/  LDS R0, [UR4+0x14] ;  /* 0x00001404ff007984 */ /* 0x004ea20008000800 */
[----:B------:R-:W-:Y:S01]  /*3930*/  ULOP3.LUT UR6, UR13, 0xffff, URZ, 0xc0, !UPT ;  /* 0x0000ffff0d067892 */ /* 0x000fe2000f8ec0ff */
[----:B------:R-:W-:Y:S01]  /*3940*/  UMOV UR8, 0xffff ;  /* 0x0000ffff00087882 */ /* 0x000fe20000000000 */
[----:B------:R-:W-:Y:S02]  /*3950*/  UMOV UR5, 0x1 ;  /* 0x0000000100057882 */ /* 0x000fe40000000000 */
[----:B------:R-:W-:-:S04]  /*3960*/  USHF.R.U32.HI UR6, URZ, 0x5, UR6 ;  /* 0x00000005ff067899 */ /* 0x000fc80008011606 */
[----:B------:R-:W-:Y:S02]  /*3970*/  USHF.L.U32 UR8, UR8, UR6, URZ ;  /* 0x0000000608087299 */ /* 0x000fe400080006ff */
[----:B------:R-:W-:-:S04]  /*3980*/  USHF.L.U32 UR5, UR5, UR6, URZ ;  /* 0x0000000605057299 */ /* 0x000fc800080006ff */
[----:B--2---:R-:W-:-:S04]  /*3990*/  LOP3.LUT R0, R0, UR8, RZ, 0xc0, !PT ;  /* 0x0000000800007c12 */ /* 0x004fc8000f8ec0ff */
[----:B------:R-:W-:-:S13]  /*39a0*/  ISETP.NE.AND P0, PT, R0, UR8, PT ;  /* 0x0000000800007c0c */ /* 0x000fda000bf05270 */
[----:B------:R-:W-:Y:S05]  /*39b0*/  @P0 BRA `(.L_x_67) ;  /* 0x0000000000580947 */ /* 0x000fea0003800000 */
[----:B------:R-:W2:Y:S02]  /*39c0*/  LDS R0, [UR4+0x18] ;  /* 0x00001804ff007984 */ /* 0x000ea40008000800 */
[----:B--2---:R-:W-:-:S04]  /*39d0*/  LOP3.LUT R0, R0, UR5, RZ, 0xc0, !PT ;  /* 0x0000000500007c12 */ /* 0x004fc8000f8ec0ff */
[----:B------:R-:W-:-:S13]  /*39e0*/  ISETP.NE.AND P0, PT, R0, UR5, PT ;  /* 0x0000000500007c0c */ /* 0x000fda000bf05270 */
[----:B------:R-:W-:Y:S05]  /*39f0*/  @P0 BRA `(.L_x_68) ;  /* 0x00000000003c0947 */ /* 0x000fea0003800000 */
[----:B------:R-:W2:Y:S01]  /*3a00*/  S2R R2, SR_LANEID ;  /* 0x0000000000027919 */ /* 0x000ea20000000000 */
[----:B------:R-:W-:Y:S01]  /*3a10*/  ULOP3.LUT UR8, URZ, UR8, URZ, 0x33, !UPT ;  /* 0x00000008ff087292 */ /* 0x000fe2000f8e33ff */
[----:B------:R-:W-:Y:S01]  /*3a20*/  LOP3.LUT R4, RZ, UR5, RZ, 0x33, !PT ;  /* 0x00000005ff047c12 */ /* 0x000fe2000f8e33ff */
[----:B------:R-:W-:Y:S02]  /*3a30*/  VOTEU.ANY UR7, UPT, PT ;  /* 0x0000000000077886 */ /* 0x000fe400038e0100 */
[----:B------:R-:W-:Y:S01]  /*3a40*/  UFLO.U32 UR7, UR7 ;  /* 0x00000007000772bd */ /* 0x000fe200080e0000 */
[----:B------:R-:W3:Y:S01]  /*3a50*/  REDUX UR5, R4 ;  /* 0x00000000040573c4 */ /* 0x000ee20000000000 */
[----:B------:R-:W-:-:S06]  /*3a60*/  IMAD.U32 R0, RZ, RZ, UR8 ;  /* 0x00000008ff007e24 */ /* 0x000fcc000f8e00ff */
[----:B------:R1:W-:Y:S01]  /*3a70*/  UTCATOMSWS.AND URZ, UR8 ;  /* 0x0000000800ff79e3 */ /* 0x0003e20008000000 */
[----:B------:R-:W4:Y:S01]  /*3a80*/  REDUX UR6, R0 ;  /* 0x00000000000673c4 */ /* 0x000f220000000000 */
[----:B--2---:R-:W-:Y:S01]  /*3a90*/  ISETP.EQ.U32.AND P0, PT, R2, UR7, PT ;  /* 0x0000000702007c0c */ /* 0x004fe2000bf02070 */
[----:B---3--:R-:W-:Y:S01]  /*3aa0*/  IMAD.U32 R2, RZ, RZ, UR5 ;  /* 0x00000005ff027e24 */ /* 0x008fe2000f8e00ff */
[----:B----4-:R-:W-:-:S11]  /*3ab0*/  MOV R3, UR6 ;  /* 0x0000000600037c02 */ /* 0x010fd60008000f00 */
[----:B------:R1:W-:Y:S04]  /*3ac0*/  @P0 ATOMS.AND RZ, [UR4+0x14], R3 ;  /* 0x00001403ffff098c */ /* 0x0003e8000a800004 */
[----:B------:R1:W-:Y:S01]  /*3ad0*/  @P0 ATOMS.AND RZ, [UR4+0x18], R2 ;  /* 0x00001802ffff098c */ /* 0x0003e2000a800004 */
[----:B------:R-:W-:Y:S05]  /*3ae0*/  BRA `(.L_x_69) ;  /* 0x0000000000147947 */ /* 0x000fea0003800000 */
.L_x_68:
[----:B------:R-:W-:Y:S02]  /*3af0*/  MOV R2, 0x3b10 ;  /* 0x00003b1000027802 */ /* 0x000fe40000000f00 */
[----:B-1--45:R-:W-:Y:S05]  /*3b00*/  CALL.REL.NOINC `($__internal_0_$__cuda_sm10x_tcgen05_guardrail_trap_col_being_dealloced_not_returned_by_alloc) ;  /* 0x00000048003c7944 */ /* 0x032fea0003c00000 */
[----:B------:R-:W-:Y:S05]  /*3b10*/  BRA `(.L_x_69) ;  /* 0x0000000000087947 */ /* 0x000fea0003800000 */
.L_x_67:
[----:B------:R-:W-:Y:S02]  /*3b20*/  MOV R2, 0x3b40 ;  /* 0x00003b4000027802 */ /* 0x000fe40000000f00 */
[----:B-1--45:R-:W-:Y:S05]  /*3b30*/  CALL.REL.NOINC `($__internal_2_$__cuda_sm10x_tcgen05_guardrail_trap_unallocated_columns_being_dealloced) ;  /* 0x0000004800487944 */ /* 0x032fea0003c00000 */
.L_x_69:
[----:B------:R-:W-:Y:S01]  /*3b40*/  NOP ;  /* 0x0000000000007918 */ /* 0x000fe20000000000 */
[----:B-1----:R-:W-:Y:S05]  /*3b50*/  EXIT ;  /* 0x000000000000794d */ /* 0x002fea0003800000 */
.L_x_51:
[----:B------:R-:W-:-:S09]  /*3b60*/  UISETP.NE.OR UP2, UPT, UR8, 0x3, !UP2 ;  /* 0x000000030800788c */ /* 0x000fd2000d745670 */
[----:B------:R-:W-:Y:S05]  /*3b70*/  BRA.U UP2, `(.L_x_70) ;  /* 0x0000000d02347547 */ /* 0x000fea000b800000 */
[----:B------:R-:W1:Y:S01]  /*3b80*/  LDC R0, c[0x0][0xb30] ;  /* 0x0002cc00ff007b82 */ /* 0x000e620000000800 */
[----:B------:R-:W2:Y:S01]  /*3b90*/  LDCU.64 UR8, c[0x0][0x888] ;  /* 0x00011100ff0877ac */ /* 0x000ea20008000a00 */
[----:B------:R-:W-:Y:S01]  /*3ba0*/  IMAD.MOV.U32 R30, RZ, RZ, 0x1 ;  /* 0x00000001ff1e7424 */ /* 0x000fe200078e00ff */
[----:B------:R-:W-:Y:S01]  /*3bb0*/  CS2R R28, SRZ ;  /* 0x00000000001c7805 */ /* 0x000fe2000001ff00 */
[----:B------:R-:W-:Y:S01]  /*3bc0*/  IMAD.MOV.U32 R25, RZ, RZ, 0x2800 ;  /* 0x00002800ff197424 */ /* 0x000fe200078e00ff */
[----:B------:R-:W4:Y:S03]  /*3bd0*/  LDCU.64 UR4, c[0x0][0x890] ;  /* 0x00011200ff0477ac */ /* 0x000f260008000a00 */
[----:B------:R-:W3:Y:S01]  /*3be0*/  LDC R19, c[0x0][0x370] ;  /* 0x0000dc00ff137b82 */ /* 0x000ee20000000800 */
[----:B------:R-:W-:Y:S01]  /*3bf0*/  UMOV UR7, 0x400 ;  /* 0x0000040000077882 */ /* 0x000fe20000000000 */
[----:B------:R-:W-:-:S02]  /*3c00*/  UPLOP3.LUT UP1, UPT, UPT, UPT, UPT, 0x40, 0x4 ;  /* 0x000000000004789c */ /* 0x000fc40003f2e870 */
[----:B------:R-:W-:-:S04]  /*3c10*/  ULEA UR7, UR37, UR7, 0x18 ;  /* 0x0000000725077291 */ /* 0x000fc8000f8ec0ff */
[----:B------:R-:W3:Y:S01]  /*3c20*/  LDC R2, c[0x0][0xb0c] ;  /* 0x0002c300ff027b82 */ /* 0x000ee20000000800 */
[----:B--2---:R-:W-:Y:S02]  /*3c30*/  UISETP.NE.U32.AND UP5, UPT, UR8, URZ, UPT ;  /* 0x000000ff0800728c */ /* 0x004fe4000bfa5070 */
[----:B------:R-:W-:Y:S02]  /*3c40*/  UIADD3 UR8, UPT, UPT, UR7, 0x70, URZ ;  /* 0x0000007007087890 */ /* 0x000fe4000fffe0ff */
[----:B----4-:R-:W-:-:S03]  /*3c50*/  UISETP.NE.U32.AND UP6, UPT, UR4, URZ, UPT ;  /* 0x000000ff0400728c */ /* 0x010fc6000bfc5070 */
[----:B------:R-:W2:Y:S01]  /*3c60*/  LDC R18, c[0x0][0xb20] ;  /* 0x0002c800ff127b82 */ /* 0x000ea20000000800 */
[----:B-1----:R-:W-:Y:S01]  /*3c70*/  ISETP.NE.AND P1, PT, R0, 0x1, PT ;  /* 0x000000010000780c */ /* 0x002fe20003f25270 */
[----:B------:R-:W-:Y:S02]  /*3c80*/  UISETP.NE.AND.EX UP5, UPT, UR9, URZ, UPT, UP5 ;  /* 0x000000ff0900728c */ /* 0x000fe4000bfa5350 */
[----:B------:R-:W-:Y:S02]  /*3c90*/  UPRMT UR37, UR37, 0x654, UR8 ;  /* 0x0000065425257896 */ /* 0x000fe40008000008 */
[----:B------:R-:W-:Y:S02]  /*3ca0*/  UISETP.NE.AND.EX UP6, UPT, UR5, URZ, UPT, UP6 ;  /* 0x000000ff0500728c */ /* 0x000fe4000bfc5360 */
[----:B------:R-:W1:Y:S08]  /*3cb0*/  LDC.64 R32, c[0x0][0x348] ;  /* 0x0000d200ff207b82 */ /* 0x000e700000000a00 */
[----:B------:R-:W4:Y:S08]  /*3cc0*/  LDC.64 R16, c[0x0][0xb10] ;  /* 0x0002c400ff107b82 */ /* 0x000f300000000a00 */
[----:B------:R-:W1:Y:S08]  /*3cd0*/  LDC.64 R6, c[0x0][0xb18] ;  /* 0x0002c600ff067b82 */ /* 0x000e700000000a00 */
[----:B------:R-:W1:Y:S08]  /*3ce0*/  LDC.64 R4, c[0x0][0xb28] ;  /* 0x0002ca00ff047b82 */ /* 0x000e700000000a00 */
[----:B--23--:R-:W1:Y:S02]  /*3cf0*/  LDC R24, c[0x0][0x374] ;  /* 0x0000dd00ff187b82 */ /* 0x00ce640000000800 */
.L_x_78:
[C---:B------:R-:W-:Y:S02]  /*3d00*/  LEA R0, R29.reuse, UR7, 0x3 ;  /* 0x000000071d007c11 */ /* 0x040fe4000f8e18ff */
[----:B------:R-:W-:Y:S02]  /*3d10*/  SHF.L.U32 R3, R28, 0x1f, RZ ;  /* 0x0000001f1c037819 */ /* 0x000fe400000006ff */
[----:B------:R-:W-:Y:S02]  /*3d20*/  LEA R20, R29, UR7, 0x4 ;  /* 0x000000071d147c11 */ /* 0x000fe4000f8e20ff */
[----:B--2---:R-:W2:Y:S02]  /*3d30*/  SYNCS.PHASECHK.TRANS64.TRYWAIT P0, [R0+URZ+0x90], R3 ;  /* 0x00009003000075a7 */ /* 0x004ea400080011ff */
[----:B--2---:R-:W-:Y:S05]  /*3d40*/  @!P0 BRA `(.L_x_71) ;  /* 0x0000004400288947 */ /* 0x004fea0003800000 */
.L_x_135:
[----:B------:R-:W-:Y:S01]  /*3d50*/  ISETP.GE.AND P0, PT, R92, 0x1, PT ;  /* 0x000000015c00780c */ /* 0x000fe20003f06270 */
[----:B------:R-:W3:Y:S01]  /*3d60*/  LDS.128 R20, [R20+0x120] ;  /* 0x0001200014147984 */ /* 0x000ee20000000c00 */
[----:B------:R-:W-:Y:S01]  /*3d70*/  ISETP.NE.U32.AND P4, PT, RZ, UR4, PT ;  /* 0x00000004ff007c0c */ /* 0x000fe2000bf85070 */
[----:B--2---:R-:W-:Y:S01]  /*3d80*/  VIADD R0, R0, 0xa0 ;  /* 0x000000a000007836 */ /* 0x004fe20000000000 */
[----:B------:R-:W-:Y:S02]  /*3d90*/  SHF.L.U32 R26, R30, 0x1f, RZ ;  /* 0x0000001f1e1a7819 */ /* 0x000fe400000006ff */
[----:B------:R-:W-:Y:S02]  /*3da0*/  ISETP.NE.AND.EX P4, PT, RZ, UR5, PT, P4 ;  /* 0x00000005ff007c0c */ /* 0x000fe4000bf85340 */
[----:B------:R-:W-:Y:S01]  /*3db0*/  PRMT R0, RZ, 0x654, R0 ;  /* 0x00000654ff007816 */ /* 0x000fe20000000000 */
[----:B------:R-:W-:Y:S01]  /*3dc0*/  @!PT LDS RZ, [RZ] ;  /* 0x00000000fffff984 */ /* 0x000fe20000000800 */
[----:B------:R-:W-:Y:S01]  /*3dd0*/  @!PT LDS RZ, [RZ] ;  /* 0x00000000fffff984 */ /* 0x000fe20000000800 */
[----:B------:R-:W-:Y:S01]  /*3de0*/  @!PT LDS RZ, [RZ] ;  /* 0x00000000fffff984 */ /* 0x000fe20000000800 */
[----:B------:R-:W-:Y:S01]  /*3df0*/  @!PT LDS RZ, [RZ] ;  /* 0x00000000fffff984 */ /* 0x000fe20000000800 */
[----:B------:R2:W-:Y:S06]  /*3e00*/  MEMBAR.ALL.CTA ;  /* 0x0000000000007992 */ /* 0x0005ec0000008000 */
[----:B--2---:R-:W2:Y:S02]  /*3e10*/  FENCE.VIEW.ASYNC.S ;  /* 0x00000000000073c6 */ /* 0x004ea40000000000 */
[----:B--2---:R2:W-:Y:S01]  /*3e20*/  SYNCS.ARRIVE.TRANS64.RED.A1T0 RZ, [R0+URZ], RZ ;  /* 0x000000ff00ff79a7 */ /* 0x0045e200081004ff */
[----:B---3--:R-:W-:Y:S11]  /*3e30*/  LOP3.LUT P3, RZ, R22, 0x1, RZ, 0xc0, !PT ;  /* 0x0000000116ff7812 */ /* 0x008ff6000786c0ff */
[----:B------:R-:W-:Y:S02]  /*3e40*/  @!UPT UIADD3 URZ, UPT, UPT, URZ, URZ, URZ ;  /* 0x000000fffffff290 */ /* 0x000fe4000fffe0ff */
[----:B------:R-:W-:Y:S02]  /*3e50*/  @P3 MOV R13, R20 ;  /* 0x00000014000d3202 */ /* 0x000fe40000000f00 */
[----:B------:R-:W-:Y:S01]  /*3e60*/  @P3 LOP3.LUT R8, R21, 0xffff, RZ, 0xc0, !PT ;  /* 0x0000ffff15083812 */ /* 0x000fe200078ec0ff */
[----:B--2---:R-:W-:Y:S06]  /*3e70*/  @!P0 BRA `(.L_x_72) ;  /* 0x0000000000a48947 */ /* 0x004fec0003800000 */
[----:B-1----:R-:W-:Y:S01]  /*3e80*/  IMAD.HI.U32 R31, R24, R7, RZ ;  /* 0x00000007181f7227 */ /* 0x002fe200078e00ff */
[----:B------:R-:W-:Y:S02]  /*3e90*/  ISETP.NE.AND P0, PT, R6, 0x1, PT ;  /* 0x000000010600780c */ /* 0x000fe40003f05270 */
[----:B------:R-:W-:Y:S01]  /*3ea0*/  ISETP.NE.AND P2, PT, R92, 0x1, PT ;  /* 0x000000015c00780c */ /* 0x000fe20003f45270 */
[----:B----4-:R-:W-:Y:S01]  /*3eb0*/  IMAD.HI.U32 R34, R19, R16, RZ ;  /* 0x0000001013227227 */ /* 0x010fe200078e00ff */
[----:B------:R-:W-:Y:S02]  /*3ec0*/  SHF.R.U32.HI R31, RZ, R18, R31 ;  /* 0x00000012ff1f7219 */ /* 0x000fe4000001161f */
[----:B------:R-:W-:Y:S01]  /*3ed0*/  ISETP.NE.AND P5, PT, R2, 0x1, PT ;  /* 0x000000010200780c */ /* 0x000fe20003fa5270 */
[----:B------:R-:W-:Y:S01]  /*3ee0*/  IMAD.HI.U32 R36, R13, R16, RZ ;  /* 0x000000100d247227 */ /* 0x000fe200078e00ff */
[----:B------:R-:W-:Y:S02]  /*3ef0*/  SHF.R.U32.HI R34, RZ, R17, R34 ;  /* 0x00000011ff227219 */ /* 0x000fe40000011622 */
[----:B------:R-:W-:Y:S01]  /*3f00*/  SEL R3, R24, R31, !P0 ;  /* 0x0000001f18037207 */ /* 0x000fe20004000000 */
[C---:B------:R-:W-:Y:S01]  /*3f10*/  IMAD.HI.U32 R31, R8.reuse, R7, RZ ;  /* 0x00000007081f7227 */ /* 0x040fe200078e00ff */
[----:B------:R-:W-:Y:S02]  /*3f20*/  SEL R11, R19, R34, !P5 ;  /* 0x00000022130b7207 */ /* 0x000fe40006800000 */
[----:B------:R-:W-:Y:S01]  /*3f30*/  SHF.R.U32.HI R36, RZ, R17, R36 ;  /* 0x00000011ff247219 */ /* 0x000fe20000011624 */
[----:B------:R-:W-:Y:S01]  /*3f40*/  IMAD.HI.U32 R38, R3, R4, RZ ;  /* 0x0000000403267227 */ /* 0x000fe200078e00ff */
[----:B------:R-:W-:Y:S03]  /*3f50*/  SHF.R.U32.HI R31, RZ, R18, R31 ;  /* 0x00000012ff1f7219 */ /* 0x000fe6000001161f */
[----:B------:R-:W-:Y:S01]  /*3f60*/  IMAD.HI.U32 R34, R11, R4, RZ ;  /* 0x000000040b227227 */ /* 0x000fe200078e00ff */
[----:B------:R-:W-:Y:S02]  /*3f70*/  @P2 SHF.R.U32.HI R3, RZ, R5, R38 ;  /* 0x00000005ff032219 */ /* 0x000fe40000011626 */
[----:B------:R-:W-:Y:S02]  /*3f80*/  SEL R9, R8, R31, !P0 ;  /* 0x0000001f08097207 */ /* 0x000fe40004000000 */
[----:B------:R-:W-:Y:S01]  /*3f90*/  @P2 SHF.R.U32.HI R11, RZ, R5, R34 ;  /* 0x00000005ff0b2219 */ /* 0x000fe20000011622 */
[C---:B------:R-:W-:Y:S01]  /*3fa0*/  IMAD R10, R92.reuse, R3, RZ ;  /* 0x000000035c0a7224 */ /* 0x040fe200078e02ff */
[----:B------:R-:W-:Y:S01]  /*3fb0*/  SEL R3, R13, R36, !P5 ;  /* 0x000000240d037207 */ /* 0x000fe20006800000 */
[C---:B------:R-:W-:Y:S03]  /*3fc0*/  IMAD.HI.U32 R14, R9.reuse, R4, RZ ;  /* 0x00000004090e7227 */ /* 0x040fe600078e00ff */
[----:B------:R-:W-:Y:S01]  /*3fd0*/  ISETP.GE.AND P0, PT, R9, R10, PT ;  /* 0x0000000a0900720c */ /* 0x000fe20003f06270 */
[C---:B------:R-:W-:Y:S01]  /*3fe0*/  IMAD R12, R92.reuse, R11, RZ ;  /* 0x0000000b5c0c7224 */ /* 0x040fe200078e02ff */
[-C--:B------:R-:W-:Y:S04]  /*3ff0*/  SHF.R.U32.HI R14, RZ, R5.reuse, R14 ;  /* 0x00000005ff0e7219 */ /* 0x080fe8000001160e */
[----:B------:R-:W-:Y:S02]  /*4000*/  ISETP.GE.OR P0, PT, R3, R12, P0 ;  /* 0x0000000c0300720c */ /* 0x000fe40000706670 */
[----:B------:R-:W-:Y:S05]  /*4010*/  SEL R15, R9, R14, !P2 ;  /* 0x0000000e090f7207 */ /* 0x000fea0005000000 */
[----:B------:R-:W-:Y:S04]  /*4020*/  IMAD.MOV R14, RZ, RZ, -R15 ;  /* 0x000000ffff0e7224 */ /* 0x000fe800078e0a0f */
[----:B------:R-:W-:Y:S02]  /*4030*/  IMAD R14, R92, R14, R9 ;  /* 0x0000000e5c0e7224 */ /* 0x000fe400078e0209 */
[C---:B------:R-:W-:Y:S05]  /*4040*/  @!P0 IMAD.HI.U32 R10, R3.reuse, R4, RZ ;  /* 0x00000004030a8227 */ /* 0x040fea00078e00ff */
[----:B------:R-:W-:Y:S04]  /*4050*/  @!P0 SHF.R.U32.HI R10, RZ, R5, R10 ;  /* 0x00000005ff0a8219 */ /* 0x000fe8000001160a */
[----:B------:R-:W-:Y:S01]  /*4060*/  @!P0 SEL R0, R3, R10, !P2 ;  /* 0x0000000a03008207 */ /* 0x000fe20005000000 */
[----:B------:R-:W-:Y:S03]  /*4070*/  IMAD.MOV R10, RZ, RZ, -R3 ;  /* 0x000000ffff0a7224 */ /* 0x000fe600078e0a03 */
[----:B------:R-:W-:Y:S01]  /*4080*/  @!P0 IADD3 R15, PT, PT, R15, -R0, RZ ;  /* 0x800000000f0f8210 */ /* 0x000fe20007ffe0ff */
[----:B------:R-:W-:Y:S01]  /*4090*/  @!P0 IMAD R0, R11, R14, R0 ;  /* 0x0000000e0b008224 */ /* 0x000fe200078e0200 */
[----:B------:R-:W-:Y:S01]  /*40a0*/  IADD3 R11, PT, PT, -R9, RZ, RZ ;  /* 0x000000ff090b7210 */ /* 0x000fe20007ffe1ff */
[----:B------:R-:W-:Y:S02]  /*40b0*/  IMAD R13, R2, R10, R13 ;  /* 0x0000000a020d7224 */ /* 0x000fe400078e020d */
[----:B------:R-:W-:Y:S02]  /*40c0*/  @!P0 IMAD R9, R15, R92, R3 ;  /* 0x0000005c0f098224 */ /* 0x000fe400078e0203 */
[----:B------:R-:W-:Y:S02]  /*40d0*/  @!P0 IMAD.MOV.U32 R3, RZ, RZ, R0 ;  /* 0x000000ffff038224 */ /* 0x000fe400078e0000 */
[----:B------:R-:W-:Y:S02]  /*40e0*/  IMAD R8, R6, R11, R8 ;  /* 0x0000000b06087224 */ /* 0x000fe400078e0208 */
[----:B------:R-:W-:Y:S02]  /*40f0*/  IMAD R13, R3, R2, R13 ;  /* 0x00000002030d7224 */ /* 0x000fe400078e020d */
[----:B------:R-:W-:Y:S02]  /*4100*/  IMAD R8, R9, R6, R8 ;  /* 0x0000000609087224 */ /* 0x000fe400078e0208 */
.L_x_72:
[----:B------:R-:W-:Y:S05]  /*4110*/  BRA.U UP1, `(.L_x_73) ;  /* 0x0000000101107547 */ /* 0x000fea000b800000 */
[----:B------:R-:W-:Y:S04]  /*4120*/  MOV R0, UR6 ;  /* 0x0000000600007c02 */ /* 0x000fe80008000f00 */
[----:B------:R-:W-:Y:S04]  /*4130*/  SHF.L.U32 R3, R0, 0x1f, RZ ;  /* 0x0000001f00037819 */ /* 0x000fe800000006ff */
[----:B------:R-:W2:Y:S02]  /*4140*/  SYNCS.PHASECHK.TRANS64.TRYWAIT P0, [UR7+0x88], R3 ;  /* 0x00008803ff0075a7 */ /* 0x000ea40008001107 */
[----:B--2---:R-:W-:Y:S05]  /*4150*/  @!P0 BRA `(.L_x_74) ;  /* 0x0000004000388947 */ /* 0x004fea0003800000 */
.L_x_73:
[----:B------:R-:W-:Y:S05]  /*4160*/  BRA.U !UP6, `(.L_x_75) ;  /* 0x000000010e347547 */ /* 0x000fea000b800000 */
[----:B------:R-:W-:Y:S01]  /*4170*/  UPLOP3.LUT UP0, UPT, UPT, UPT, UP5, 0x80, 0x8 ;  /* 0x000000000008789c */ /* 0x000fe20003f0f050 */
[----:B--2---:R-:W-:Y:S02]  /*4180*/  HFMA2 R0, -RZ, RZ, 0, 5.9604644775390625e-08 ;  /* 0x00000001ff007431 */ /* 0x004fe400000001ff */
[----:B------:R-:W-:Y:S03]  /*4190*/  IMAD.MOV.U32 R206, RZ, RZ, 0x1 ;  /* 0x00000001ffce7424 */ /* 0x000fe600078e00ff */
[----:B------:R-:W-:Y:S05]  /*41a0*/  PLOP3.LUT P0, PT, PT, PT, UP0, 0x80, 0x8 ;  /* 0x000000000008781c */ /* 0x000fea0003f0f008 */
[----:B------:R-:W2:Y:S01]  /*41b0*/  @UP0 LDCU.64 UR10, c[0x0][0x888] ;  /* 0x00011100ff0a07ac */ /* 0x000ea20008000a00 */
[----:B------:R-:W-:Y:S07]  /*41c0*/  @UP0 UIMAD UR8, UR36, UR4, URZ ;  /* 0x00000004240802a4 */ /* 0x000fee000f8e02ff */
[----:B------:R-:W-:Y:S01]  /*41d0*/  @!P0 PRMT R206, R0, 0x7610, R206 ;  /* 0x0000761000ce8816 */ /* 0x000fe200000000ce */
[----:B--2---:R-:W-:Y:S03]  /*41e0*/  @UP0 UIMAD.WIDE UR10, UR8, 0x4, UR10 ;  /* 0x00000004080a08a5 */ /* 0x004fe6000f8e020a */
[----:B------:R-:W2:Y:S03]  /*41f0*/  @!UP0 LDCU UR8, c[0x0][0x880] ;  /* 0x00011000ff0887ac */ /* 0x000ea60008000800 */
[----:B------:R-:W-:Y:S01]  /*4200*/  IMAD.U32 R10, RZ, RZ, UR10 ;  /* 0x0000000aff0a7e24 */ /* 0x000fe2000f8e00ff */
[----:B------:R-:W-:Y:S05]  /*4210*/  MOV R11, UR11 ;  /* 0x0000000b000b7c02 */ /* 0x000fea0008000f00 */
[----:B-----5:R3:W5:Y:S02]  /*4220*/  @P0 LDG.E R102, desc[UR46][R10.64] ;  /* 0x0000002e0a660981 */ /* 0x020764000c1e1900 */
[----:B--23--:R-:W-:Y:S07]  /*4230*/  @!P0 IMAD.U32 R102, RZ, RZ, UR8 ;  /* 0x00000008ff668e24 */ /* 0x00cfee000f8e00ff */
.L_x_75:
[----:B-----5:R-:W-:Y:S01]  /*4240*/  @!P4 ISETP.EQ.AND P5, PT, R102, RZ, PT ;  /* 0x000000ff6600c20c */ /* 0x020fe20003fa2270 */
[----:B------:R-:W-:Y:S01]  /*4250*/  @!UPT UIADD3 URZ, UPT, UPT, URZ, URZ, URZ ;  /* 0x000000fffffff290 */ /* 0x000fe2000fffe0ff */
[----:B------:R-:W-:Y:S11]  /*4260*/  @!P4 BRA `(.L_x_76) ;  /* 0x000000000014c947 */ /* 0x000ff60003800000 */
[----:B------:R-:W-:Y:S02]  /*4270*/  LOP3.LUT P0, RZ, R206, 0xff, RZ, 0xc0, !PT ;  /* 0x000000ffceff7812 */ /* 0x000fe4000780c0ff */
[----:B------:R-:W-:Y:S04]  /*4280*/  PLOP3.LUT P5, PT, PT, PT, UP0, 0x80, 0x8 ;  /* 0x000000000008781c */ /* 0x000fe80003faf008 */
[----:B------:R-:W-:Y:S07]  /*4290*/  PLOP3.LUT P5, PT, P5, PT, PT, 0x8, 0x80 ;  /* 0x000000000080781c */ /* 0x000fee0002fae170 */
[----:B------:R-:W-:Y:S11]  /*42a0*/  @P0 ISETP.EQ.AND P5, PT, R102, RZ, PT ;  /* 0x000000ff6600020c */ /* 0x000ff60003fa2270 */
[----:B------:R-:W-:Y:S02]  /*42b0*/  @!UPT UIADD3 URZ, UPT, UPT, URZ, URZ, URZ ;  /* 0x000000fffffff290 */ /* 0x000fe4000fffe0ff */
.L_x_76:
[----:B------:R-:W3:Y:S01]  /*42c0*/  SYNCS.PHASECHK.TRANS64.TRYWAIT P4, [UR7+0x78], R26 ;  /* 0x0000781aff0075a7 */ /* 0x000ee20008081107 */
[----:B------:R-:W-:Y:S01]  /*42d0*/  @P3 SHF.R.U32.HI R27, RZ, 0x10, R21 ;  /* 0x00000010ff1b3819 */ /* 0x000fe20000011615 */
[----:B------:R-:W-:Y:S01]  /*42e0*/  VIADD R29, R29, 0x1 ;  /* 0x000000011d1d7836 */ /* 0x000fe20000000000 */
[----:B------:R-:W5:Y:S08]  /*42f0*/  LDC.64 R14, c[0x0][0xb10] ;  /* 0x0002c400ff0e7b82 */ /* 0x000f700000000a00 */
[----:B------:R-:W1:Y:S08]  /*4300*/  LDC.64 R10, c[0x0][0xb18] ;  /* 0x0002c600ff0a7b82 */ /* 0x000e700000000a00 */
[----:B--2---:R-:W2:Y:S08]  /*4310*/  @!P1 LDC R0, c[0x0][0xb20] ;  /* 0x0002c800ff009b82 */ /* 0x004eb00000000800 */
[----:B------:R-:W4:Y:S01]  /*4320*/  @!P1 LDC R3, c[0x0][0xb0c] ;  /* 0x0002c300ff039b82 */ /* 0x000f220000000800 */
[----:B-----5:R-:W-:Y:S05]  /*4330*/  @!P1 IMAD.HI.U32 R14, R13, R14, RZ ;  /* 0x0000000e0d0e9227 */ /* 0x020fea00078e00ff */
[----:B------:R-:W-:Y:S01]  /*4340*/  @!P1 SHF.R.U32.HI R14, RZ, R15, R14 ;  /* 0x0000000fff0e9219 */ /* 0x000fe2000001160e */
[----:B-1----:R-:W-:Y:S01]  /*4350*/  @!P1 IMAD.HI.U32 R11, R8, R11, RZ ;  /* 0x0000000b080b9227 */ /* 0x002fe200078e00ff */
[----:B------:R-:W-:Y:S04]  /*4360*/  @!P1 ISETP.NE.AND P0, PT, R10, 0x1, PT ;  /* 0x000000010a00980c */ /* 0x000fe80003f05270 */
[----:B--2---:R-:W-:Y:S02]  /*4370*/  @!P1 SHF.R.U32.HI R9, RZ, R0, R11 ;  /* 0x00000000ff099219 */ /* 0x004fe4000001160b */
[----:B----4-:R-:W-:Y:S02]  /*4380*/  @!P1 ISETP.NE.AND P2, PT, R3, 0x1, PT ;  /* 0x000000010300980c */ /* 0x010fe40003f45270 */
[----:B------:R-:W-:Y:S02]  /*4390*/  @!P1 SEL R9, R8, R9, !P0 ;  /* 0x0000000908099207 */ /* 0x000fe40004000000 */
[----:B------:R-:W-:Y:S02]  /*43a0*/  ELECT P0, URZ, PT ;  /* 0x0000000000ff782f */ /* 0x000fe40003800000 */
[----:B------:R-:W-:Y:S05]  /*43b0*/  @!P1 SEL R14, R13, R14, !P2 ;  /* 0x0000000e0d0e9207 */ /* 0x000fea0005000000 */
[----:B------:R-:W-:Y:S02]  /*43c0*/  @!P1 IMAD.IADD R0, R9, 0x1, -R14 ;  /* 0x0000000109009824 */ /* 0x000fe400078e0a0e */
[----:B------:R-:W-:Y:S02]  /*43d0*/  @!P1 IMAD.IADD R9, R14, 0x1, -R9 ;  /* 0x000000010e099824 */ /* 0x000fe400078e0a09 */
[----:B------:R-:W-:Y:S02]  /*43e0*/  @!P1 IMAD R13, R0, R3, R13 ;  /* 0x00000003000d9224 */ /* 0x000fe400078e020d */
[----:B------:R-:W-:Y:S01]  /*43f0*/  @!P1 IMAD R8, R9, R10, R8 ;  /* 0x0000000a09089224 */ /* 0x000fe200078e0208 */
[----:B---3--:R-:W-:Y:S06]  /*4400*/  @!P4 BRA `(.L_x_77) ;  /* 0x0000003c00a4c947 */ /* 0x008fec0003800000 */
.L_x_138:
[----:B------:R-:W-:Y:S01]  /*4410*/  PLOP3.LUT P5, PT, P5, P0, PT, 0xf2, 0x2f ;  /* 0x00000000002f781c */ /* 0x000fe20002fa1e72 */
[----:B------:R-:W-:Y:S01]  /*4420*/  UMOV UR14, 0x0 ;  /* 0x00000000000e7882 */ /* 0x000fe20000000000 */
[----:B------:R-:W-:Y:S01]  /*4430*/  UMOV UR15, 0x10000000 ;  /* 0x10000000000f7882 */ /* 0x000fe20000000000 */
[----:B------:R-:W-:Y:S01]  /*4440*/  UMOV UR44, UR36 ;  /* 0x00000024002c7c82 */ /* 0x000fe20008000000 */
[----:B------:R-:W-:Y:S01]  /*4450*/  UMOV UR28, UR36 ;  /* 0x00000024001c7c82 */ /* 0x000fe20008000000 */
[----:B------:R-:W-:Y:S01]  /*4460*/  UMOV UR20, UR36 ;  /* 0x0000002400147c82 */ /* 0x000fe20008000000 */
[----:B------:R-:W-:Y:S01]  /*4470*/  UMOV UR12, UR36 ;  /* 0x00000024000c7c82 */ /* 0x000fe20008000000 */
[----:B------:R-:W-:Y:S06]  /*4480*/  LOP3.LUT R30, R30, 0x1, RZ, 0x3c, !PT ;  /* 0x000000011e1e7812 */ /* 0x000fec00078e3cff */
[----:B-1----:R-:W-:Y:S01]  /*4490*/  @!P5 IADD3 R3, P0, PT, R32, 0x580, RZ ;  /* 0x000005802003d810 */ /* 0x002fe20007f1e0ff */
[----:B------:R-:W-:Y:S01]  /*44a0*/  @!P5 IMAD R205, R205, 0xa0, RZ ;  /* 0x000000a0cdcdd824 */ /* 0x000fe200078e02ff */
[----:B------:R-:W-:Y:S01]  /*44b0*/  VOTEU.ALL UP4, P5 ;  /* 0x0000000000ff7886 */ /* 0x000fe20002880000 */
[----:B------:R-:W-:Y:S01]  /*44c0*/  @!P5 IMAD.SHL.U32 R207, R207, 0x40, RZ ;  /* 0x00000040cfcfd824 */ /* 0x000fe200078e00ff */
[----:B------:R-:W-:Y:S01]  /*44d0*/  @!P5 R2UR UR9, R3 ;  /* 0x000000000309d2ca */ /* 0x000fe200000e0000 */
[----:B------:R-:W-:Y:S01]  /*44e0*/  @!P5 IMAD.X R0, RZ, RZ, R33, P0 ;  /* 0x000000ffff00d224 */ /* 0x000fe200000e0621 */
[----:B------:R-:W-:Y:S01]  /*44f0*/  @!P5 R2UR UR42, R205 ;  /* 0x00000000cd2ad2ca */ /* 0x000fe200000e0000 */
[----:B------:R-:W-:Y:S01]  /*4500*/  @!UP4 UIADD3 UR41, UPT, UPT, UR7, 0x70, URZ ;  /* 0x000000700729c890 */ /* 0x000fe2000fffe0ff */
[----:B------:R-:W-:Y:S01]  /*4510*/  @!P5 R2UR UR43, R207 ;  /* 0x00000000cf2bd2ca */ /* 0x000fe200000e0000 */
[----:B------:R-:W-:Y:S01]  /*4520*/  @!UP4 UIADD3 UR40, UPT, UPT, UR7, 0x200, URZ ;  /* 0x000002000728c890 */ /* 0x000fe2000fffe0ff */
[----:B------:R-:W-:Y:S01]  /*4530*/  @!P5 R2UR UR8, R0 ;  /* 0x000000000008d2ca */ /* 0x000fe200000e0000 */
[----:B------:R-:W-:Y:S01]  /*4540*/  VOTEU.ALL UP3, P5 ;  /* 0x0000000000ff7886 */ /* 0x000fe20002860000 */
[----:B------:R-:W-:Y:S01]  /*4550*/  @!UP4 UIADD3 UR32, UPT, UPT, UR7, 0xa00, URZ ;  /* 0x00000a000720c890 */ /* 0x000fe2000fffe0ff */
[----:B------:R-:W-:Y:S01]  /*4560*/  ISETP.NE.AND P0, PT, R29, 0x2, PT ;  /* 0x000000021d00780c */ /* 0x000fe20003f05270 */
[----:B------:R-:W-:Y:S01]  /*4570*/  VOTEU.ALL UP2, P5 ;  /* 0x0000000000ff7886 */ /* 0x000fe20002840000 */
[----:B------:R-:W-:Y:S01]  /*4580*/  UMOV UR33, UR41 ;  /* 0x0000002900217c82 */ /* 0x000fe20008000000 */
[----:B------:R-:W-:Y:S01]  /*4590*/  @!UP4 UIADD3 UR24, UPT, UPT, UR7, 0x1200, URZ ;  /* 0x000012000718c890 */ /* 0x000fe2000fffe0ff */
[----:B------:R-:W-:Y:S01]  /*45a0*/  IMAD.U32 R10, RZ, RZ, UR9 ;  /* 0x00000009ff0a7e24 */ /* 0x000fe2000f8e00ff */
[----:B------:R-:W-:Y:S01]  /*45b0*/  VOTEU.ALL UP1, P5 ;  /* 0x0000000000ff7886 */ /* 0x000fe20002820000 */
[----:B------:R-:W-:Y:S01]  /*45c0*/  @!UP4 UIADD3 UR34, UPT, UPT, UR42, 0x20, URZ ;  /* 0x000000202a22c890 */ /* 0x000fe2000fffe0ff */
[----:B------:R-:W-:Y:S01]  /*45d0*/  SEL R3, RZ, 0x1, P0 ;  /* 0x00000001ff037807 */ /* 0x000fe20000000000 */
[----:B------:R-:W-:Y:S01]  /*45e0*/  UMOV UR35, UR43 ;  /* 0x0000002b00237c82 */ /* 0x000fe20008000000 */
[----:B------:R-:W-:Y:S01]  /*45f0*/  @!P5 R2UR UR22, R10 ;  /* 0x000000000a16d2ca */ /* 0x000fe200000e0000 */
[----:B------:R-:W-:Y:S01]  /*4600*/  IMAD.U32 R11, RZ, RZ, UR8 ;  /* 0x00000008ff0b7e24 */ /* 0x000fe2000f8e00ff */
[----:B------:R-:W-:Y:S01]  /*4610*/  @!UP4 UIADD3 UR26, UPT, UPT, UR42, 0x40, URZ ;  /* 0x000000402a1ac890 */ /* 0x000fe2000fffe0ff */
[----:B------:R-:W-:Y:S01]  /*4620*/  LOP3.LUT R28, R28, R3, RZ, 0x3c, !PT ;  /* 0x000000031c1c7212 */ /* 0x000fe200078e3cff */
[----:B------:R-:W-:Y:S01]  /*4630*/  UMOV UR25, UR41 ;  /* 0x0000002900197c82 */ /* 0x000fe20008000000 */
[----:B------:R-:W-:Y:S01]  /*4640*/  UMOV UR27, UR43 ;  /* 0x0000002b001b7c82 */ /* 0x000fe20008000000 */
[----:B------:R-:W-:Y:S01]  /*4650*/  @!P5 R2UR UR23, R11 ;  /* 0x000000000b17d2ca */ /* 0x000fe200000e0000 */
[----:B------:R-:W-:Y:S01]  /*4660*/  @!UP4 UIADD3 UR16, UPT, UPT, UR7, 0x1a00, URZ ;  /* 0x00001a000710c890 */ /* 0x000fe2000fffe0ff */
[----:B------:R-:W-:Y:S01]  /*4670*/  SEL R29, R29, RZ, P0 ;  /* 0x000000ff1d1d7207 */ /* 0x000fe20000000000 */
[----:B------:R-:W-:Y:S01]  /*4680*/  @!UP4 UIADD3 UR18, UPT, UPT, UR42, 0x60, URZ ;  /* 0x000000602a12c890 */ /* 0x000fe2000fffe0ff */
[----:B------:R-:W-:Y:S01]  /*4690*/  IMAD.IADD R205, R8, 0x1, R181 ;  /* 0x0000000108cd7824 */ /* 0x000fe200078e02b5 */
[----:B------:R-:W-:Y:S01]  /*46a0*/  UMOV UR17, UR41 ;  /* 0x0000002900117c82 */ /* 0x000fe20008000000 */
[----:B------:R-:W-:Y:S01]  /*46b0*/  UMOV UR19, UR43 ;  /* 0x0000002b00137c82 */ /* 0x000fe20008000000 */
[----:B------:R-:W-:Y:S01]  /*46c0*/  @!UP4 UIADD3 UR8, UPT, UPT, UR7, 0x2200, URZ ;  /* 0x000022000708c890 */ /* 0x000fe2000fffe0ff */
[----:B------:R-:W-:Y:S01]  /*46d0*/  IMAD.IADD R207, R13, 0x1, R204 ;  /* 0x000000010dcf7824 */ /* 0x000fe200078e02cc */
[----:B------:R-:W-:Y:S01]  /*46e0*/  @!UP4 UIADD3 UR10, UPT, UPT, UR42, 0x80, URZ ;  /* 0x000000802a0ac890 */ /* 0x000fe2000fffe0ff */
[----:B------:R-:W-:Y:S01]  /*46f0*/  UMOV UR9, UR41 ;  /* 0x0000002900097c82 */ /* 0x000fe20008000000 */
[----:B------:R-:W-:Y:S02]  /*4700*/  UMOV UR11, UR43 ;  /* 0x0000002b000b7c82 */ /* 0x000fe40008000000 */
[----:B------:R-:W-:Y:S01]  /*4710*/  @!UP3 UTMALDG.3D [UR40], [UR22], desc[UR14] ;  /* 0x00000e281600b5b4 */ /* 0x000fe20008011000 */
[----:B------:R1:W-:Y:S01]  /*4720*/  @!UP2 UTMALDG.3D [UR32], [UR22], desc[UR14] ;  /* 0x00000e201600a5b4 */ /* 0x0003e20008011000 */
[----:B------:R-:W-:Y:S01]  /*4730*/  VOTEU.ALL UP2, P5 ;  /* 0x0000000000ff7886 */ /* 0x000fe20002840000 */
[----:B------:R2:W-:Y:S01]  /*4740*/  @!UP1 UTMALDG.3D [UR24], [UR22], desc[UR14] ;  /* 0x00000e18160095b4 */ /* 0x0005e20008011000 */
[----:B------:R-:W-:Y:S03]  /*4750*/  VOTEU.ALL UP1, P5 ;  /* 0x0000000000ff7886 */ /* 0x000fe60002820000 */
[----:B------:R2:W-:Y:S02]  /*4760*/  @!UP2 UTMALDG.3D [UR16], [UR22], desc[UR14] ;  /* 0x00000e101600a5b4 */ /* 0x0005e40008011000 */
[----:B------:R2:W-:Y:S01]  /*4770*/  @!UP1 UTMALDG.3D [UR8], [UR22], desc[UR14] ;  /* 0x00000e08160095b4 */ /* 0x0005e20008011000 */
[----:B------:R2:W-:Y:S01]  /*4780*/  @!P5 SYNCS.ARRIVE.TRANS64.RED.A0TR RZ, [UR7+0x70], R25 ;  /* 0x00007019ffffd9a7 */ /* 0x0005e20008300407 */
[----:B------:R-:W-:Y:S01]  /*4790*/  UPLOP3.LUT UP1, UPT, UPT, UPT, UPT, 0x80, 0x8 ;  /* 0x000000000008789c */ /* 0x000fe20003f2f070 */
[----:B-1----:R-:W-:Y:S01]  /*47a0*/  @P3 R2UR UR36, R27 ;  /* 0x000000001b2432ca */ /* 0x002fe200000e0000 */
[----:B------:R-:W-:Y:S01]  /*47b0*/  SYNCS.ARRIVE.TRANS64.RED.A1T0 RZ, [UR37], RZ ;  /* 0x000000ffffff79a7 */ /* 0x000fe20008100425 */
[----:B------:R-:W-:Y:S02]  /*47c0*/  @!UPT UIADD3 URZ, UPT, UPT, URZ, URZ, URZ ;  /* 0x000000fffffff290 */ /* 0x000fe4000fffe0ff */
[----:B------:R-:W-:Y:S11]  /*47d0*/  @P3 BRA `(.L_x_78) ;  /* 0xfffffff400483947 */ /* 0x000ff6000383ffff */
[----:B------:R-:W-:Y:S07]  /*47e0*/  MOV R0, UR7 ;  /* 0x0000000700007c02 */ /* 0x000fee0008000f00 */
.L_x_79:
[----:B-1----:R-:W-:-:S04]  /*47f0*/  SHF.L.U32 R3, R30, 0x1f, RZ ;  /* 0x0000001f1e037819 */ /* 0x002fc800000006ff */
[----:B------:R1:W3:Y:S03]  /*4800*/  SYNCS.PHASECHK.TRANS64.TRYWAIT P0, [R0+URZ+0x78], R3 ;  /* 0x00007803000075a7 */ /* 0x0002e600080011ff */
[----:B---3--:R-:W-:Y:S05]  /*4810*/  @!P0 NANOSLEEP.SYNCS 0x989680 ;  /* 0x009896800000895d */ /* 0x008fea0003900000 */
[----:B------:R-:W3:Y:S02]  /*4820*/  @!P0 SYNCS.PHASECHK.TRANS64 P0, [R0+URZ+0x78], R3 ;  /* 0x00007803000085a7 */ /* 0x000ee400080010ff */
[----:B--23--:R-:W-:Y:S05]  /*4830*/  @P0 EXIT ;  /* 0x000000000000094d */ /* 0x00cfea0003800000 */
[----:B------:R-:W-:Y:S05]  /*4840*/  BRA `(.L_x_79) ;  /* 0xfffffffc00e87947 */ /* 0x000fea000383ffff */
.L_x_70:
[----:B------:R-:W-:-:S06]  /*4850*/  UISETP.GE.AND UP1, UPT, UR8, 0x4, UPT ;  /* 0x000000040800788c */ /* 0x000fcc000bf26270 */
[----:B------:R-:W-:-:S13]  /*4860*/  PLOP3.LUT P0, PT, PT, PT, UP1, 0x80, 0x8 ;  /* 0x000000000008781c */ /* 0x000fda0003f0f018 */
[----:B------:R-:W-:Y:S05]  /*4870*/  @!P0 EXIT ;  /* 0x000000000000894d */ /* 0x000fea0003800000 */
[----:B------:R-:W-:Y:S01]  /*4880*/  BAR.SYNC.DEFER_BLOCKING 0x6, 0xa0 ;  /* 0x0182800000007b1d */ /* 0x000fe20000010000 */
[C---:B------:R-:W-:Y:S01]  /*4890*/  IMAD.SHL.U32 R5, R211.reuse, 0x20, RZ ;  /* 0x00000020d3057824 */ /* 0x040fe200078e00ff */
[----:B------:R-:W-:Y:S01]  /*48a0*/  CS2R R216, SRZ ;  /* 0x0000000000d87805 */ /* 0x000fe2000001ff00 */
[C---:B------:R-:W-:Y:S02]  /*48b0*/  IMAD.SHL.U32 R0, R211.reuse, 0x10, RZ ;  /* 0x00000010d3007824 */ /* 0x040fe400078e00ff */
[----:B------:R-:W-:Y:S01]  /*48c0*/  IMAD.SHL.U32 R212, R211, 0x4, RZ ;  /* 0x00000004d3d47824 */ /* 0x000fe200078e00ff */
[----:B------:R-:W-:Y:S02]  /*48d0*/  UMOV UR41, 0x400 ;  /* 0x0000040000297882 */ /* 0x000fe40000000000 */
[----:B------:R-:W1:Y:S01]  /*48e0*/  LDC R209, c[0x0][0x370] ;  /* 0x0000dc00ffd17b82 */ /* 0x000e620000000800 */
[----:B------:R-:W-:Y:S01]  /*48f0*/  ULEA UR41, UR37, UR41, 0x18 ;  /* 0x0000002925297291 */ /* 0x000fe2000f8ec0ff */
[----:B------:R-:W-:Y:S01]  /*4900*/  LOP3.LUT R2, R5, 0x80, RZ, 0xc0, !PT ;  /* 0x0000008005027812 */ /* 0x000fe200078ec0ff */
[----:B------:R-:W-:Y:S01]  /*4910*/  IMAD.MOV.U32 R96, RZ, RZ, RZ ;  /* 0x000000ffff607224 */ /* 0x000fe200078e00ff */
[----:B------:R-:W-:Y:S01]  /*4920*/  LOP3.LUT R0, R0, 0x600, RZ, 0xc0, !PT ;  /* 0x0000060000007812 */ /* 0x000fe200078ec0ff */
[----:B------:R-:W-:Y:S01]  /*4930*/  UIADD3 UR4, UPT, UPT, UR41, 0x2a00, URZ ;  /* 0x00002a0029047890 */ /* 0x000fe2000fffe0ff */
[----:B------:R-:W-:Y:S01]  /*4940*/  LOP3.LUT R7, R2, 0x10, R211, 0xf8, !PT ;  /* 0x0000001002077812 */ /* 0x000fe200078ef8d3 */
[----:B------:R-:W-:Y:S01]  /*4950*/  IMAD.U32 R2, R211, 0x10000, RZ ;  /* 0x00010000d3027824 */ /* 0x000fe200078e00ff */
[----:B------:R-:W2:Y:S01]  /*4960*/  LDC R94, c[0x0][0xb0c] ;  /* 0x0002c300ff5e7b82 */ /* 0x000ea20000000800 */
[--C-:B------:R-:W-:Y:S01]  /*4970*/  LOP3.LUT R0, R0, 0x60, R5.reuse, 0xf8, !PT ;  /* 0x0000006000007812 */ /* 0x100fe200078ef805 */
[----:B------:R-:W-:Y:S01]  /*4980*/  IMAD.MOV.U32 R220, RZ, RZ, RZ ;  /* 0x000000ffffdc7224 */ /* 0x000fe200078e00ff */
[----:B------:R-:W-:Y:S01]  /*4990*/  LOP3.LUT R212, R7, 0x10, R212, 0x78, !PT ;  /* 0x0000001007d47812 */ /* 0x000fe200078e78d4 */
[----:B------:R-:W-:Y:S01]  /*49a0*/  IMAD.MOV.U32 R215, RZ, RZ, RZ ;  /* 0x000000ffffd77224 */ /* 0x000fe200078e00ff */
[----:B------:R-:W-:Y:S01]  /*49b0*/  LOP3.LUT R2, R2, 0x600000, RZ, 0xc0, !PT ;  /* 0x0060000002027812 */ /* 0x000fe200078ec0ff */
[----:B------:R-:W-:Y:S01]  /*49c0*/  IMAD.U32 R218, RZ, RZ, UR4 ;  /* 0x00000004ffda7e24 */ /* 0x000fe2000f8e00ff */
[----:B------:R-:W-:Y:S01]  /*49d0*/  LOP3.LUT R5, R0, 0x100, R5, 0xf8, !PT ;  /* 0x0000010000057812 */ /* 0x000fe200078ef805 */
[----:B------:R-:W4:Y:S01]  /*49e0*/  LDC R208, c[0x0][0xb20] ;  /* 0x0002c800ffd07b82 */ /* 0x000f220000000800 */
[----:B------:R-:W3:Y:S01]  /*49f0*/  LDS R3, [UR41+0x140] ;  /* 0x00014029ff037984 */ /* 0x000ee20008000800 */
[----:B------:R-:W1:Y:S01]  /*4a00*/  LDCU.64 UR44, c[0x0][0x348] ;  /* 0x00006900ff2c77ac */ /* 0x000e620008000a00 */
[----:B------:R-:W-:Y:S01]  /*4a10*/  LOP3.LUT R212, R5, R212, RZ, 0xfc, !PT ;  /* 0x000000d405d47212 */ /* 0x000fe200078efcff */
[----:B------:R-:W1:Y:S04]  /*4a20*/  LDCU.64 UR38, c[0x0][0x888] ;  /* 0x00011100ff2677ac */ /* 0x000e680008000a00 */
[----:B------:R-:W1:Y:S01]  /*4a30*/  LDC R93, c[0x0][0xb30] ;  /* 0x0002cc00ff5d7b82 */ /* 0x000e620000000800 */
[----:B------:R-:W-:-:S07]  /*4a40*/  UIADD3 UR40, UPT, UPT, UR41, 0x200, URZ ;  /* 0x0000020029287890 */ /* 0x000fce000fffe0ff */
[----:B------:R-:W1:Y:S08]  /*4a50*/  LDC.64 R194, c[0x0][0xb10] ;  /* 0x0002c400ffc27b82 */ /* 0x000e700000000a00 */
[----:B------:R-:W1:Y:S08]  /*4a60*/  LDC.64 R90, c[0x0][0xb18] ;  /* 0x0002c600ff5a7b82 */ /* 0x000e700000000a00 */
[----:B------:R-:W1:Y:S08]  /*4a70*/  LDC.64 R190, c[0x0][0x888] ;  /* 0x00022200ffbe7b82 */ /* 0x000e700000000a00 */
[----:B------:R-:W1:Y:S01]  /*4a80*/  LDC.64 R88, c[0x0][0xb28] ;  /* 0x0002ca00ff587b82 */ /* 0x000e620000000a00 */
[----:B---3--:R-:W-:-:S07]  /*4a90*/  IMAD.IADD R2, R3, 0x1, R2 ;  /* 0x0000000103027824 */ /* 0x008fce00078e0202 */
[----:B------:R-:W3:Y:S08]  /*4aa0*/  LDC.64 R192, c[0x0][0x890] ;  /* 0x00022400ffc07b82 */ /* 0x000ef00000000a00 */
[----:B------:R-:W1:Y:S08]  /*4ab0*/  LDC.64 R188, c[0x0][0x8b0] ;  /* 0x00022c00ffbc7b82 */ /* 0x000e700000000a00 */
[----:B------:R-:W1:Y:S08]  /*4ac0*/  LDC.64 R182, c[0x0][0x8a8] ;  /* 0x00022a00ffb67b82 */ /* 0x000e700000000a00 */
[----:B--2-4-:R-:W1:Y:S02]  /*4ad0*/  LDC R210, c[0x0][0x374] ;  /* 0x0000dd00ffd27b82 */ /* 0x014e640000000800 */
.L_x_101:
[----:B------:R-:W-:Y:S02]  /*4ae0*/  LEA R0, R220, UR41, 0x3 ;  /* 0x00000029dc007c11 */ /* 0x000fe4000f8e18ff */
[----:B------:R-:W-:Y:S02]  /*4af0*/  SHF.L.U32 R3, R216, 0x1f, RZ ;  /* 0x0000001fd8037819 */ /* 0x000fe400000006ff */
[----:B------:R-:W-:Y:S02]  /*4b00*/  LEA R16, R220, UR41, 0x4 ;  /* 0x00000029dc107c11 */ /* 0x000fe4000f8e20ff */
[----:B--2---:R-:W2:Y:S02]  /*4b10*/  SYNCS.PHASECHK.TRANS64.TRYWAIT P0, [R0+URZ+0x90], R3 ;  /* 0x00009003000075a7 */ /* 0x004ea400080011ff */
[----:B-12---:R-:W-:Y:S05]  /*4b20*/  @!P0 BRA `(.L_x_80) ;  /* 0x0000003400f48947 */ /* 0x006fea0003800000 */
.L_x_139:
[----:B------:R-:W4:Y:S01]  /*4b30*/  LDC.64 R14, c[0x0][0xb10] ;  /* 0x0002c400ff0e7b82 */ /* 0x000f220000000a00 */
[----:B------:R-:W3:Y:S01]  /*4b40*/  LDS.128 R16, [R16+0x120] ;  /* 0x0001200010107984 */ /* 0x000ee20000000c00 */
[----:B-1----:R-:W-:Y:S01]  /*4b50*/  ISETP.NE.AND P1, PT, R93, 0x1, PT ;  /* 0x000000015d00780c */ /* 0x002fe20003f25270 */
[----:B--2---:R-:W-:Y:S01]  /*4b60*/  VIADD R0, R0, 0xa0 ;  /* 0x000000a000007836 */ /* 0x004fe20000000000 */
[----:B------:R-:W-:Y:S04]  /*4b70*/  ISETP.GE.AND P0, PT, R92, 0x1, PT ;  /* 0x000000015c00780c */ /* 0x000fe80003f06270 */
[----:B------:R-:W1:Y:S01]  /*4b80*/  LDC.64 R12, c[0x0][0xb18] ;  /* 0x0002c600ff0c7b82 */ /* 0x000e620000000a00 */
[----:B------:R-:W-:Y:S01]  /*4b90*/  PRMT R0, RZ, 0x654, R0 ;  /* 0x00000654ff007816 */ /* 0x000fe20000000000 */
[----:B------:R-:W-:Y:S01]  /*4ba0*/  @!PT LDS RZ, [RZ] ;  /* 0x00000000fffff984 */ /* 0x000fe20000000800 */
[----:B------:R-:W-:Y:S01]  /*4bb0*/  @!PT LDS RZ, [RZ] ;  /* 0x00000000fffff984 */ /* 0x000fe20000000800 */
[----:B------:R-:W-:Y:S01]  /*4bc0*/  @!PT LDS RZ, [RZ] ;  /* 0x00000000fffff984 */ /* 0x000fe20000000800 */
[----:B------:R-:W-:Y:S01]  /*4bd0*/  @!PT LDS RZ, [RZ] ;  /* 0x00000000fffff984 */ /* 0x000fe20000000800 */
[----:B------:R2:W-:Y:S06]  /*4be0*/  MEMBAR.ALL.CTA ;  /* 0x0000000000007992 */ /* 0x0005ec0000008000 */
[----:B--2---:R-:W2:Y:S01]  /*4bf0*/  FENCE.VIEW.ASYNC.S ;  /* 0x00000000000073c6 */ /* 0x004ea20000000000 */
[----:B------:R-:W1:Y:S08]  /*4c00*/  @!P1 LDC R11, c[0x0][0xb20] ;  /* 0x0002c800ff0b9b82 */ /* 0x000e700000000800 */
[----:B------:R-:W1:Y:S01]  /*4c10*/  @!P1 LDC R10, c[0x0][0xb0c] ;  /* 0x0002c300ff0a9b82 */ /* 0x000e620000000800 */
[----:B--2---:R2:W-:Y:S01]  /*4c20*/  SYNCS.ARRIVE.TRANS64.RED.A1T0 RZ, [R0+URZ], RZ ;  /* 0x000000ff00ff79a7 */ /* 0x0045e200081004ff */
[----:B---3--:R-:W-:Y:S04]  /*4c30*/  LOP3.LUT P4, RZ, R18, 0x1, RZ, 0xc0, !PT ;  /* 0x0000000112ff7812 */ /* 0x008fe8000788c0ff */
[----:B------:R-:W-:Y:S09]  /*4c40*/  P2R R219, PR, RZ, 0x10 ;  /* 0x00000010ffdb7803 */ /* 0x000ff20000000000 */
[----:B------:R-:W-:Y:S02]  /*4c50*/  @P4 MOV R97, R16 ;  /* 0x0000001000614202 */ /* 0x000fe40000000f00 */
[----:B------:R-:W-:Y:S01]  /*4c60*/  @P4 LOP3.LUT R95, R17, 0xffff, RZ, 0xc0, !PT ;  /* 0x0000ffff115f4812 */ /* 0x000fe200078ec0ff */
[----:B--2-4-:R-:W-:Y:S06]  /*4c70*/  @!P0 BRA `(.L_x_81) ;  /* 0x0000000000a48947 */ /* 0x014fec0003800000 */
[----:B------:R-:W-:Y:S01]  /*4c80*/  IMAD.HI.U32 R21, R210, R91, RZ ;  /* 0x0000005bd2157227 */ /* 0x000fe200078e00ff */
[----:B------:R-:W-:Y:S02]  /*4c90*/  ISETP.NE.AND P0, PT, R90, 0x1, PT ;  /* 0x000000015a00780c */ /* 0x000fe40003f05270 */
[----:B------:R-:W-:Y:S01]  /*4ca0*/  ISETP.NE.AND P2, PT, R92, 0x1, PT ;  /* 0x000000015c00780c */ /* 0x000fe20003f45270 */
[----:B------:R-:W-:Y:S01]  /*4cb0*/  IMAD.HI.U32 R20, R209, R194, RZ ;  /* 0x000000c2d1147227 */ /* 0x000fe200078e00ff */
[----:B------:R-:W-:Y:S02]  /*4cc0*/  SHF.R.U32.HI R21, RZ, R208, R21 ;  /* 0x000000d0ff157219 */ /* 0x000fe40000011615 */
[----:B------:R-:W-:Y:S01]  /*4cd0*/  ISETP.NE.AND P3, PT, R94, 0x1, PT ;  /* 0x000000015e00780c */ /* 0x000fe20003f65270 */
[----:B------:R-:W-:Y:S01]  /*4ce0*/  IMAD.HI.U32 R24, R97, R194, RZ ;  /* 0x000000c261187227 */ /* 0x000fe200078e00ff */
[----:B------:R-:W-:Y:S02]  /*4cf0*/  SHF.R.U32.HI R20, RZ, R195, R20 ;  /* 0x000000c3ff147219 */ /* 0x000fe40000011614 */
[----:B------:R-:W-:Y:S01]  /*4d00*/  SEL R3, R210, R21, !P0 ;  /* 0x00000015d2037207 */ /* 0x000fe20004000000 */
[----:B------:R-:W-:Y:S01]  /*4d10*/  IMAD.HI.U32 R21, R95, R91, RZ ;  /* 0x0000005b5f157227 */ /* 0x000fe200078e00ff */
[----:B------:R-:W-:Y:S02]  /*4d20*/  SEL R7, R209, R20, !P3 ;  /* 0x00000014d1077207 */ /* 0x000fe40005800000 */
[----:B------:R-:W-:Y:S01]  /*4d30*/  SHF.R.U32.HI R24, RZ, R195, R24 ;  /* 0x000000c3ff187219 */ /* 0x000fe20000011618 */
[-C--:B------:R-:W-:Y:S04]  /*4d40*/  IMAD.HI.U32 R20, R3, R88.reuse, RZ ;  /* 0x0000005803147227 */ /* 0x080fe800078e00ff */
[----:B------:R-:W-:Y:S01]  /*4d50*/  IMAD.HI.U32 R22, R7, R88, RZ ;  /* 0x0000005807167227 */ /* 0x000fe200078e00ff */
[-C--:B------:R-:W-:Y:S02]  /*4d60*/  @P2 SHF.R.U32.HI R3, RZ, R89.reuse, R20 ;  /* 0x00000059ff032219 */ /* 0x080fe40000011614 */
[----:B------:R-:W-:Y:S02]  /*4d70*/  SHF.R.U32.HI R20, RZ, R208, R21 ;  /* 0x000000d0ff147219 */ /* 0x000fe40000011615 */
[----:B------:R-:W-:Y:S01]  /*4d80*/  @P2 SHF.R.U32.HI R7, RZ, R89, R22 ;  /* 0x00000059ff072219 */ /* 0x000fe20000011616 */
[C---:B------:R-:W-:Y:S01]  /*4d90*/  IMAD R4, R92.reuse, R3, RZ ;  /* 0x000000035c047224 */ /* 0x040fe200078e02ff */
[----:B------:R-:W-:Y:S02]  /*4da0*/  SEL R5, R95, R20, !P0 ;  /* 0x000000145f057207 */ /* 0x000fe40004000000 */
[----:B------:R-:W-:Y:S01]  /*4db0*/  SEL R3, R97, R24, !P3 ;  /* 0x0000001861037207 */ /* 0x000fe20005800000 */
[----:B------:R-:W-:Y:S01]  /*4dc0*/  IMAD R6, R92, R7, RZ ;  /* 0x000000075c067224 */ /* 0x000fe200078e02ff */
[C---:B------:R-:W-:Y:S01]  /*4dd0*/  ISETP.GE.AND P0, PT, R5.reuse, R4, PT ;  /* 0x000000040500720c */ /* 0x040fe20003f06270 */
[----:B------:R-:W-:Y:S03]  /*4de0*/  IMAD.HI.U32 R8, R5, R88, RZ ;  /* 0x0000005805087227 */ /* 0x000fe600078e00ff */
[----:B------:R-:W-:Y:S01]  /*4df0*/  ISETP.GE.OR P0, PT, R3, R6, P0 ;  /* 0x000000060300720c */ /* 0x000fe20000706670 */
[----:B------:R-:W-:Y:S01]  /*4e00*/  IMAD.MOV R6, RZ, RZ, -R3 ;  /* 0x000000ffff067224 */ /* 0x000fe200078e0a03 */
[-C--:B------:R-:W-:Y:S03]  /*4e10*/  SHF.R.U32.HI R8, RZ, R89.reuse, R8 ;  /* 0x00000059ff087219 */ /* 0x080fe60000011608 */
[----:B------:R-:W-:Y:S01]  /*4e20*/  IMAD R97, R94, R6, R97 ;  /* 0x000000065e617224 */ /* 0x000fe200078e0261 */
[----:B------:R-:W-:Y:S05]  /*4e30*/  SEL R9, R5, R8, !P2 ;  /* 0x0000000805097207 */ /* 0x000fea0005000000 */
[----:B------:R-:W-:Y:S02]  /*4e40*/  IMAD.MOV R8, RZ, RZ, -R9 ;  /* 0x000000ffff087224 */ /* 0x000fe400078e0a09 */
[C---:B------:R-:W-:Y:S04]  /*4e50*/  @!P0 IMAD.HI.U32 R4, R3.reuse, R88, RZ ;  /* 0x0000005803048227 */ /* 0x040fe800078e00ff */
[----:B------:R-:W-:Y:S01]  /*4e60*/  IMAD R8, R92, R8, R5 ;  /* 0x000000085c087224 */ /* 0x000fe200078e0205 */
[----:B------:R-:W-:Y:S04]  /*4e70*/  @!P0 SHF.R.U32.HI R4, RZ, R89, R4 ;  /* 0x00000059ff048219 */ /* 0x000fe80000011604 */
[----:B------:R-:W-:Y:S02]  /*4e80*/  @!P0 SEL R0, R3, R4, !P2 ;  /* 0x0000000403008207 */ /* 0x000fe40005000000 */
[----:B------:R-:W-:Y:S02]  /*4e90*/  IADD3 R4, PT, PT, -R5, RZ, RZ ;  /* 0x000000ff05047210 */ /* 0x000fe40007ffe1ff */
[----:B------:R-:W-:Y:S01]  /*4ea0*/  @!P0 IADD3 R9, PT, PT, R9, -R0, RZ ;  /* 0x8000000009098210 */ /* 0x000fe20007ffe0ff */
[----:B------:R-:W-:Y:S02]  /*4eb0*/  @!P0 IMAD R0, R7, R8, R0 ;  /* 0x0000000807008224 */ /* 0x000fe400078e0200 */
[----:B------:R-:W-:Y:S02]  /*4ec0*/  IMAD R95, R90, R4, R95 ;  /* 0x000000045a5f7224 */ /* 0x000fe400078e025f */
[----:B------:R-:W-:Y:S02]  /*4ed0*/  @!P0 IMAD R5, R9, R92, R3 ;  /* 0x0000005c09058224 */ /* 0x000fe400078e0203 */
[----:B------:R-:W-:Y:S04]  /*4ee0*/  @!P0 IMAD.MOV.U32 R3, RZ, RZ, R0 ;  /* 0x000000ffff038224 */ /* 0x000fe800078e0000 */
[----:B------:R-:W-:Y:S02]  /*4ef0*/  IMAD R97, R3, R94, R97 ;  /* 0x0000005e03617224 */ /* 0x000fe400078e0261 */
[----:B------:R-:W-:Y:S07]  /*4f00*/  IMAD R95, R5, R90, R95 ;  /* 0x0000005a055f7224 */ /* 0x000fee00078e025f */
.L_x_81:
[----:B-1----:R-:W-:Y:S01]  /*4f10*/  @!P1 IMAD.HI.U32 R4, R95, R13, RZ ;  /* 0x0000000d5f049227 */ /* 0x002fe200078e00ff */
[----:B------:R-:W-:Y:S01]  /*4f20*/  @!P1 ISETP.NE.AND P0, PT, R12, 0x1, PT ;  /* 0x000000010c00980c */ /* 0x000fe20003f05270 */
[----:B------:R-:W-:Y:S01]  /*4f30*/  ULOP3.LUT UP0, URZ, UR40, 0x90, URZ, 0xc0, !UPT ;  /* 0x0000009028ff7892 */ /* 0x000fe2000f80c0ff */
[----:B------:R-:W-:Y:S01]  /*4f40*/  @!P1 ISETP.NE.AND P2, PT, R10, 0x1, PT ;  /* 0x000000010a00980c */ /* 0x000fe20003f45270 */
[----:B------:R-:W-:Y:S01]  /*4f50*/  @!P1 IMAD.HI.U32 R0, R97, R14, RZ ;  /* 0x0000000e61009227 */ /* 0x000fe200078e00ff */
[----:B------:R-:W-:Y:S02]  /*4f60*/  @!P1 SHF.R.U32.HI R4, RZ, R11, R4 ;  /* 0x0000000bff049219 */ /* 0x000fe40000011604 */
[----:B------:R-:W-:Y:S01]  /*4f70*/  @P4 SHF.R.U32.HI R214, RZ, 0x10, R17 ;  /* 0x00000010ffd64819 */ /* 0x000fe20000011611 */
[----:B------:R-:W-:Y:S01]  /*4f80*/  VIADD R220, R220, 0x1 ;  /* 0x00000001dcdc7836 */ /* 0x000fe20000000000 */
[----:B------:R-:W-:Y:S02]  /*4f90*/  @!P1 SHF.R.U32.HI R0, RZ, R15, R0 ;  /* 0x0000000fff009219 */ /* 0x000fe40000011600 */
[----:B------:R-:W-:Y:S02]  /*4fa0*/  @!P1 SEL R3, R95, R4, !P0 ;  /* 0x000000045f039207 */ /* 0x000fe40004000000 */
[----:B------:R-:W-:Y:S05]  /*4fb0*/  @!P1 SEL R4, R97, R0, !P2 ;  /* 0x0000000061049207 */ /* 0x000fea0005000000 */
[----:B------:R-:W-:Y:S02]  /*4fc0*/  @!P1 IMAD.IADD R0, R3, 0x1, -R4 ;  /* 0x0000000103009824 */ /* 0x000fe400078e0a04 */
[----:B------:R-:W-:Y:S02]  /*4fd0*/  @!P1 IMAD.IADD R3, R4, 0x1, -R3 ;  /* 0x0000000104039824 */ /* 0x000fe400078e0a03 */
[----:B------:R-:W-:Y:S02]  /*4fe0*/  @!P1 IMAD R97, R0, R10, R97 ;  /* 0x0000000a00619224 */ /* 0x000fe400078e0261 */
[----:B------:R-:W-:Y:S01]  /*4ff0*/  @!P1 IMAD R95, R3, R12, R95 ;  /* 0x0000000c035f9224 */ /* 0x000fe200078e025f */
[----:B------:R-:W-:Y:S06]  /*5000*/  BRA.U !UP0, `(.L_x_82) ;  /* 0x0000000108407547 */ /* 0x000fec000b800000 */
[----:B------:R-:W1:Y:S01]  /*5010*/  LDCU.64 UR8, c[0x4][0x80] ;  /* 0x01001000ff0877ac */ /* 0x000e620008000a00 */
[----:B------:R-:W-:Y:S01]  /*5020*/  MOV R15, 0x0 ;  /* 0x00000000000f7802 */ /* 0x000fe20000000f00 */
[----:B------:R-:W-:Y:S02]  /*5030*/  HFMA2 R12, -RZ, RZ, 0, 5.9604644775390625e-08 ;  /* 0x00000001ff0c7431 */ /* 0x000fe400000001ff */
[----:B------:R-:W-:Y:S02]  /*5040*/  IMAD.MOV.U32 R8, RZ, RZ, 0x70 ;  /* 0x00000070ff087424 */ /* 0x000fe400078e00ff */
[----:B------:R-:W-:Y:S01]  /*5050*/  IMAD.MOV.U32 R13, RZ, RZ, RZ ;  /* 0x000000ffff0d7224 */ /* 0x000fe200078e00ff */
[----:B------:R-:W2:Y:S01]  /*5060*/  LDCU.64 UR6, c[0x4][0x88] ;  /* 0x01001100ff0677ac */ /* 0x000ea20008000a00 */
[----:B------:R-:W3:Y:S01]  /*5070*/  LDC.64 R14, c[0x4][R15] ;  /* 0x010000000f0e7b82 */ /* 0x000ee20000000a00 */
[----:B------:R-:W4:Y:S01]  /*5080*/  LDCU.64 UR4, c[0x4][0x8] ;  /* 0x01000100ff0477ac */ /* 0x000f220008000a00 */
[----:B-1----:R-:W-:Y:S01]  /*5090*/  MOV R5, UR9 ;  /* 0x0000000900057c02 */ /* 0x002fe20008000f00 */
[----:B------:R-:W-:Y:S01]  /*50a0*/  IMAD.U32 R4, RZ, RZ, UR8 ;  /* 0x00000008ff047e24 */ /* 0x000fe2000f8e00ff */
[----:B--2---:R-:W-:Y:S01]  /*50b0*/  MOV R7, UR7 ;  /* 0x0000000700077c02 */ /* 0x004fe20008000f00 */
[----:B------:R-:W-:Y:S01]  /*50c0*/  IMAD.U32 R6, RZ, RZ, UR6 ;  /* 0x00000006ff067e24 */ /* 0x000fe2000f8e00ff */
[----:B----4-:R-:W-:Y:S01]  /*50d0*/  MOV R11, UR5 ;  /* 0x00000005000b7c02 */ /* 0x010fe20008000f00 */
[----:B------:R-:W-:Y:S02]  /*50e0*/  IMAD.U32 R10, RZ, RZ, UR4 ;  /* 0x00000004ff0a7e24 */ /* 0x000fe4000f8e00ff */
[----:B------:R-:W-:Y:S07]  /*50f0*/  LEPC R20, `(.L_x_82) ;  /* 0x000000001014794e */ /* 0x000fee0000000000 */
[----:B---3-5:R-:W-:Y:S05]  /*5100*/  CALL.ABS.NOINC R14 ;  /* 0x000000000e007343 */ /* 0x028fea0003c00000 */
.L_x_82:
[----:B------:R-:W-:Y:S01]  /*5110*/  LOP3.LUT P0, RZ, R218, 0x90, RZ, 0xc0, !PT ;  /* 0x00000090daff7812 */ /* 0x000fe2000780c0ff */
[----:B------:R-:W-:Y:S11]  /*5120*/  BSSY.RECONVERGENT B6, `(.L_x_83) ;  /* 0x0000013000067945 */ /* 0x000ff60003800200 */
[----:B------:R-:W-:Y:S01]  /*5130*/  @!UPT UIADD3 URZ, UPT, UPT, URZ, URZ, URZ ;  /* 0x000000fffffff290 */ /* 0x000fe2000fffe0ff */
[----:B------:R-:W-:Y:S05]  /*5140*/  @!P0 BRA `(.L_x_84) ;  /* 0x0000000000408947 */ /* 0x000fea0003800000 */
        /* <DEDUP_REMOVED lines=16> */
.L_x_84:
[----:B------:R-:W-:Y:S05]  /*5250*/  BSYNC.RECONVERGENT B6 ;  /* 0x0000000000067941 */ /* 0x000fea0003800200 */
.L_x_83:
[----:B------:R-:W-:Y:S01]  /*5260*/  ISETP.NE.U32.AND P3, PT, R192, RZ, PT ;  /* 0x000000ffc000720c */ /* 0x000fe20003f65070 */
[----:B------:R-:W-:Y:S01]  /*5270*/  UISETP.NE.AND UP1, UPT, UR42, URZ, UPT ;  /* 0x000000ff2a00728c */ /* 0x000fe2000bf25270 */
[----:B------:R-:W-:Y:S02]  /*5280*/  ISETP.NE.U32.AND P4, PT, R188, RZ, PT ;  /* 0x000000ffbc00720c */ /* 0x000fe40003f85070 */
[----:B------:R-:W-:Y:S02]  /*5290*/  ISETP.NE.AND.EX P3, PT, R193, RZ, PT, P3 ;  /* 0x000000ffc100720c */ /* 0x000fe40003f65330 */
[----:B------:R-:W-:Y:S02]  /*52a0*/  PLOP3.LUT P1, PT, PT, PT, PT, 0x8, 0x80 ;  /* 0x000000000080781c */ /* 0x000fe40003f2e170 */
[----:B------:R-:W-:Y:S02]  /*52b0*/  PLOP3.LUT P0, PT, PT, PT, UP1, 0x80, 0x8 ;  /* 0x000000000008781c */ /* 0x000fe40003f0f018 */
[----:B------:R-:W-:Y:S02]  /*52c0*/  ISETP.NE.AND.EX P4, PT, R189, RZ, PT, P4 ;  /* 0x000000ffbd00720c */ /* 0x000fe40003f85340 */
[----:B------:R-:W1:Y:S09]  /*52d0*/  @UP1 LDCU.64 UR4, c[0x0][0x888] ;  /* 0x00011100ff0417ac */ /* 0x000e720008000a00 */
[----:B------:R-:W-:Y:S01]  /*52e0*/  @P0 PLOP3.LUT P1, PT, P3, PT, PT, 0x80, 0x8 ;  /* 0x000000000008081c */ /* 0x000fe20001f2f070 */
[----:B-1----:R-:W-:Y:S04]  /*52f0*/  @UP1 UISETP.NE.U32.AND UP0, UPT, UR4, URZ, UPT ;  /* 0x000000ff0400128c */ /* 0x002fe8000bf05070 */
[----:B------:R-:W-:Y:S04]  /*5300*/  @UP1 UISETP.NE.AND.EX UP0, UPT, UR5, URZ, UPT, UP0 ;  /* 0x000000ff0500128c */ /* 0x000fe8000bf05300 */
[----:B------:R-:W-:Y:S01]  /*5310*/  @UP1 USEL UR4, URZ, 0xffffffff, UP0 ;  /* 0xffffffffff041887 */ /* 0x000fe20008000000 */
[----:B------:R-:W-:Y:S11]  /*5320*/  @!P3 BRA `(.L_x_85) ;  /* 0x00000000002cb947 */ /* 0x000ff60003800000 */
[----:B------:R-:W-:Y:S01]  /*5330*/  ISETP.NE.U32.AND P2, PT, R190, RZ, PT ;  /* 0x000000ffbe00720c */ /* 0x000fe20003f45070 */
[----:B------:R-:W-:Y:S03]  /*5340*/  IMAD.MOV.U32 R206, RZ, RZ, 0x1 ;  /* 0x00000001ffce7424 */ /* 0x000fe600078e00ff */
[----:B------:R-:W-:Y:S11]  /*5350*/  ISETP.NE.AND.EX P2, PT, R191, RZ, PT, P2 ;  /* 0x000000ffbf00720c */ /* 0x000ff60003f45320 */
[----:B------:R-:W-:Y:S02]  /*5360*/  @!UPT UIADD3 URZ, UPT, UPT, URZ, URZ, URZ ;  /* 0x000000fffffff290 */ /* 0x000fe4000fffe0ff */
[----:B------:R-:W1:Y:S01]  /*5370*/  @P2 LDC.64 R4, c[0x0][0x888] ;  /* 0x00022200ff042b82 */ /* 0x000e620000000a00 */
[----:B------:R-:W-:Y:S04]  /*5380*/  @P2 IMAD R0, R192, UR36, RZ ;  /* 0x00000024c0002c24 */ /* 0x000fe8000f8e02ff */
[----:B-1----:R-:W-:Y:S04]  /*5390*/  @P2 IMAD.WIDE R4, R0, 0x4, R4 ;  /* 0x0000000400042825 */ /* 0x002fe800078e0204 */
[----:B------:R-:W-:Y:S01]  /*53a0*/  HFMA2 R0, -RZ, RZ, 0, 5.9604644775390625e-08 ;  /* 0x00000001ff007431 */ /* 0x000fe200000001ff */
[----:B-----5:R1:W5:Y:S04]  /*53b0*/  @P2 LDG.E R102, desc[UR46][R4.64] ;  /* 0x0000002e04662981 */ /* 0x020368000c1e1900 */
[----:B------:R-:W-:Y:S01]  /*53c0*/  @!P2 PRMT R206, R0, 0x7610, R206 ;  /* 0x0000761000cea816 */ /* 0x000fe200000000ce */
[----:B-1----:R-:W2:Y:S06]  /*53d0*/  @!P2 LDC R102, c[0x0][0x880] ;  /* 0x00022000ff66ab82 */ /* 0x002eac0000000800 */
.L_x_85:
[----:B------:R-:W-:Y:S05]  /*53e0*/  @!P4 BRA `(.L_x_86) ;  /* 0x000000000020c947 */ /* 0x000fea0003800000 */
[----:B------:R-:W-:Y:S04]  /*53f0*/  ISETP.NE.U32.AND P2, PT, R182, RZ, PT ;  /* 0x000000ffb600720c */ /* 0x000fe80003f45070 */
[----:B------:R-:W-:Y:S11]  /*5400*/  ISETP.NE.AND.EX P2, PT, R183, RZ, PT, P2 ;  /* 0x000000ffb700720c */ /* 0x000ff60003f45320 */
[----:B------:R-:W-:Y:S02]  /*5410*/  @!UPT UIADD3 URZ, UPT, UPT, URZ, URZ, URZ ;  /* 0x000000fffffff290 */ /* 0x000fe4000fffe0ff */
[----:B------:R-:W1:Y:S01]  /*5420*/  @P2 LDC.64 R4, c[0x0][0x8a8] ;  /* 0x00022a00ff042b82 */ /* 0x000e620000000a00 */
[----:B------:R-:W-:Y:S04]  /*5430*/  @P2 IMAD R0, R188, UR36, RZ ;  /* 0x00000024bc002c24 */ /* 0x000fe8000f8e02ff */
[----:B-1----:R-:W-:Y:S05]  /*5440*/  @P2 IMAD.WIDE R4, R0, 0x4, R4 ;  /* 0x0000000400042825 */ /* 0x002fea00078e0204 */
[----:B-----5:R1:W5:Y:S02]  /*5450*/  @P2 LDG.E R98, desc[UR46][R4.64] ;  /* 0x0000002e04622981 */ /* 0x020364000c1e1900 */
[----:B-1----:R-:W3:Y:S02]  /*5460*/  @!P2 LDC R98, c[0x0][0x8a0] ;  /* 0x00022800ff62ab82 */ /* 0x002ee40000000800 */
.L_x_86:
[----:B--2--5:R-:W-:Y:S01]  /*5470*/  @P0 ISETP.NE.AND P4, PT, R102, RZ, PT ;  /* 0x000000ff6600020c */ /* 0x024fe20003f85270 */
[----:B------:R-:W-:Y:S01]  /*5480*/  IMAD.U32 R0, RZ, RZ, UR4 ;  /* 0x00000004ff007e24 */ /* 0x000fe2000f8e00ff */
[----:B------:R-:W-:Y:S01]  /*5490*/  @P0 LOP3.LUT P2, RZ, R206, 0xff, RZ, 0xc0, !PT ;  /* 0x000000ffceff0812 */ /* 0x000fe2000784c0ff */
[----:B------:R-:W-:Y:S01]  /*54a0*/  BSSY B1, `(.L_x_87) ;  /* 0x0000041000017945 */ /* 0x000fe20003800000 */
[----:B------:R-:W-:Y:S02]  /*54b0*/  @P0 SEL R3, RZ, 0xffffffff, P4 ;  /* 0xffffffffff030807 */ /* 0x000fe40002000000 */
[----:B------:R-:W-:Y:S02]  /*54c0*/  CS2R R126, SRZ ;  /* 0x00000000007e7805 */ /* 0x000fe4000001ff00 */
[----:B------:R-:W-:Y:S02]  /*54d0*/  LEA R16, R96, UR41, 0x3 ;  /* 0x0000002960107c11 */ /* 0x000fe4000f8e18ff */
[----:B------:R-:W-:Y:S02]  /*54e0*/  CS2R R124, SRZ ;  /* 0x00000000007c7805 */ /* 0x000fe4000001ff00 */
[----:B------:R-:W-:Y:S02]  /*54f0*/  @P1 SEL R3, R0, R3, !P2 ;  /* 0x0000000300031207 */ /* 0x000fe40005000000 */
[----:B------:R-:W-:Y:S02]  /*5500*/  CS2R R122, SRZ ;  /* 0x00000000007a7805 */ /* 0x000fe4000001ff00 */
[----:B------:R-:W-:Y:S02]  /*5510*/  SHF.L.U32 R9, R217, 0x1f, RZ ;  /* 0x0000001fd9097819 */ /* 0x000fe400000006ff */
[----:B------:R-:W-:Y:S02]  /*5520*/  CS2R R120, SRZ ;  /* 0x0000000000787805 */ /* 0x000fe4000001ff00 */
[----:B------:R-:W-:Y:S02]  /*5530*/  @P0 LOP3.LUT R3, R3, 0x1, RZ, 0xc0, !PT ;  /* 0x0000000103030812 */ /* 0x000fe400078ec0ff */
[----:B------:R-:W-:Y:S02]  /*5540*/  CS2R R118, SRZ ;  /* 0x0000000000767805 */ /* 0x000fe4000001ff00 */
[----:B------:R-:W-:Y:S02]  /*5550*/  PLOP3.LUT P5, PT, PT, PT, PT, 0x8, 0x80 ;  /* 0x000000000080781c */ /* 0x000fe40003fae170 */
[----:B------:R-:W-:Y:S02]  /*5560*/  CS2R R116, SRZ ;  /* 0x0000000000747805 */ /* 0x000fe4000001ff00 */
[----:B------:R-:W-:Y:S02]  /*5570*/  ISETP.NE.U32.OR P1, PT, R3, 0x1, !P0 ;  /* 0x000000010300780c */ /* 0x000fe40004725470 */
[----:B------:R-:W-:Y:S02]  /*5580*/  CS2R R114, SRZ ;  /* 0x0000000000727805 */ /* 0x000fe4000001ff00 */
[----:B------:R-:W-:Y:S02]  /*5590*/  CS2R R112, SRZ ;  /* 0x0000000000707805 */ /* 0x000fe4000001ff00 */
[----:B------:R-:W-:Y:S02]  /*55a0*/  CS2R R110, SRZ ;  /* 0x00000000006e7805 */ /* 0x000fe4000001ff00 */
[----:B------:R-:W-:Y:S05]  /*55b0*/  CS2R R108, SRZ ;  /* 0x00000000006c7805 */ /* 0x000fea000001ff00 */
[----:B------:R-:W-:Y:S04]  /*55c0*/  @P1 SHF.L.U32 R4, R215, 0x1f, RZ ;  /* 0x0000001fd7041819 */ /* 0x000fe800000006ff */
[----:B------:R-:W1:Y:S01]  /*55d0*/  @P1 SYNCS.PHASECHK.TRANS64.TRYWAIT P0, [UR41+0x70], R4 ;  /* 0x00007004ff0015a7 */ /* 0x000e620008001129 */
[----:B------:R2:W4:Y:S01]  /*55e0*/  SYNCS.PHASECHK.TRANS64.TRYWAIT P4, [R16+URZ+0xb0], R9 ;  /* 0x0000b009100075a7 */ /* 0x00052200080811ff */
[----:B-1----:R-:W-:Y:S01]  /*55f0*/  @P1 PLOP3.LUT P5, PT, P0, PT, PT, 0x8, 0x80 ;  /* 0x000000000080181c */ /* 0x002fe200007ae170 */
[----:B------:R-:W-:Y:S01]  /*5600*/  @!UPT UIADD3 URZ, UPT, UPT, URZ, URZ, URZ ;  /* 0x000000fffffff290 */ /* 0x000fe2000fffe0ff */
[----:B--2-4-:R-:W-:Y:S11]  /*5610*/  @!P1 BRA `(.L_x_88) ;  /* 0x0000000000a49947 */ /* 0x014ff60003800000 */
[----:B------:R-:W-:Y:S01]  /*5620*/  ISETP.NE.U32.AND P0, PT, RZ, UR38, PT ;  /* 0x00000026ff007c0c */ /* 0x000fe2000bf05070 */
[----:B------:R-:W-:Y:S01]  /*5630*/  BSSY B0, `(.L_x_89) ;  /* 0x0000018000007945 */ /* 0x000fe20003800000 */
[----:B------:R-:W-:Y:S02]  /*5640*/  ISETP.NE.AND P2, PT, R102, RZ, PT ;  /* 0x000000ff6600720c */ /* 0x000fe40003f45270 */
[----:B------:R-:W-:Y:S02]  /*5650*/  CS2R R110, SRZ ;  /* 0x00000000006e7805 */ /* 0x000fe4000001ff00 */
[----:B------:R-:W-:Y:S02]  /*5660*/  ISETP.NE.AND.EX P0, PT, RZ, UR39, PT, P0 ;  /* 0x00000027ff007c0c */ /* 0x000fe4000bf05300 */
[----:B------:R-:W-:Y:S02]  /*5670*/  CS2R R108, SRZ ;  /* 0x00000000006c7805 */ /* 0x000fe4000001ff00 */
[----:B------:R-:W-:Y:S02]  /*5680*/  LOP3.LUT P1, RZ, R206, 0xff, RZ, 0xc0, !PT ;  /* 0x000000ffceff7812 */ /* 0x000fe4000782c0ff */
[----:B------:R-:W-:Y:S02]  /*5690*/  CS2R R114, SRZ ;  /* 0x0000000000727805 */ /* 0x000fe4000001ff00 */
[----:B------:R-:W-:Y:S02]  /*56a0*/  SEL R0, RZ, 0xffffffff, P2 ;  /* 0xffffffffff007807 */ /* 0x000fe40001000000 */
[----:B------:R-:W-:Y:S02]  /*56b0*/  CS2R R112, SRZ ;  /* 0x0000000000707805 */ /* 0x000fe4000001ff00 */
[----:B------:R-:W-:Y:S02]  /*56c0*/  SEL R3, RZ, 0xffffffff, P0 ;  /* 0xffffffffff037807 */ /* 0x000fe40000000000 */
[----:B------:R-:W-:Y:S02]  /*56d0*/  CS2R R118, SRZ ;  /* 0x0000000000767805 */ /* 0x000fe4000001ff00 */
[----:B------:R-:W-:Y:S02]  /*56e0*/  CS2R R116, SRZ ;  /* 0x0000000000747805 */ /* 0x000fe4000001ff00 */
[----:B------:R-:W-:Y:S02]  /*56f0*/  CS2R R122, SRZ ;  /* 0x00000000007a7805 */ /* 0x000fe4000001ff00 */
[----:B------:R-:W-:Y:S02]  /*5700*/  @P3 SEL R0, R3, R0, !P1 ;  /* 0x0000000003003207 */ /* 0x000fe40004800000 */
[----:B------:R-:W-:Y:S02]  /*5710*/  CS2R R120, SRZ ;  /* 0x0000000000787805 */ /* 0x000fe4000001ff00 */
[----:B------:R-:W-:Y:S02]  /*5720*/  CS2R R126, SRZ ;  /* 0x00000000007e7805 */ /* 0x000fe4000001ff00 */
[----:B------:R-:W-:Y:S02]  /*5730*/  CS2R R124, SRZ ;  /* 0x00000000007c7805 */ /* 0x000fe4000001ff00 */
[----:B------:R-:W-:Y:S04]  /*5740*/  LOP3.LUT R0, R0, 0x1, RZ, 0xc0, !PT ;  /* 0x0000000100007812 */ /* 0x000fe800078ec0ff */
[----:B------:R-:W-:Y:S01]  /*5750*/  ISETP.NE.U32.AND P0, PT, R0, 0x1, PT ;  /* 0x000000010000780c */ /* 0x000fe20003f05070 */
[----:B------:R-:W-:Y:S01]  /*5760*/  @!UPT UIADD3 URZ, UPT, UPT, URZ, URZ, URZ ;  /* 0x000000fffffff290 */ /* 0x000fe2000fffe0ff */
[----:B------:R-:W-:Y:S11]  /*5770*/  @!P5 BRA `(.L_x_90) ;  /* 0x00000000000cd947 */ /* 0x000ff60003800000 */
[----:B------:R-:W-:Y:S04]  /*5780*/  SHF.L.U32 R3, R215, 0x1f, RZ ;  /* 0x0000001fd7037819 */ /* 0x000fe800000006ff */
[----:B------:R-:W1:Y:S02]  /*5790*/  SYNCS.PHASECHK.TRANS64.TRYWAIT P1, [UR41+0x70], R3 ;  /* 0x00007003ff0075a7 */ /* 0x000e640008021129 */
[----:B-1----:R-:W-:Y:S05]  /*57a0*/  @!P1 BRA `(.L_x_91) ;  /* 0x0000002800e89947 */ /* 0x002fea0003800000 */
.L_x_90:
[----:B------:R-:W-:Y:S05]  /*57b0*/  BSYNC B0 ;  /* 0x0000000000007941 */ /* 0x000fea0003800000 */
.L_x_89:
[----:B------:R2:W4:Y:S01]  /*57c0*/  @P0 LDS.128 R108, [R212+UR41+0x200] ;  /* 0x00020029d46c0984 */ /* 0x0005220008000c00 */
[----:B------:R-:W-:Y:S01]  /*57d0*/  UIADD3 UR4, UPT, UPT, UR41, 0x78, URZ ;  /* 0x0000007829047890 */ /* 0x000fe2000fffe0ff */
[----:B------:R-:W-:Y:S02]  /*57e0*/  LOP3.LUT R215, R215, 0x1, RZ, 0x3c, !PT ;  /* 0x00000001d7d77812 */ /* 0x000fe400078e3cff */
[----:B------:R2:W1:Y:S01]  /*57f0*/  @P0 LDS.128 R112, [R212+UR41+0xa00] ;  /* 0x000a0029d4700984 */ /* 0x0004620008000c00 */
[----:B------:R-:W-:Y:S03]  /*5800*/  UPRMT UR4, UR37, 0x654, UR4 ;  /* 0x0000065425047896 */ /* 0x000fe60008000004 */
[----:B------:R2:W1:Y:S04]  /*5810*/  @P0 LDS.128 R116, [R212+UR41+0x1200] ;  /* 0x00120029d4740984 */ /* 0x0004680008000c00 */
[----:B------:R2:W1:Y:S04]  /*5820*/  @P0 LDS.128 R120, [R212+UR41+0x1a00] ;  /* 0x001a0029d4780984 */ /* 0x0004680008000c00 */
[----:B------:R2:W1:Y:S01]  /*5830*/  @P0 LDS.128 R124, [R212+UR41+0x2200] ;  /* 0x00220029d47c0984 */ /* 0x0004620008000c00 */
[----:B------:R-:W-:Y:S01]  /*5840*/  @!PT LDS RZ, [RZ] ;  /* 0x00000000fffff984 */ /* 0x000fe20000000800 */
[----:B------:R-:W-:Y:S01]  /*5850*/  @!PT LDS RZ, [RZ] ;  /* 0x00000000fffff984 */ /* 0x000fe20000000800 */
[----:B------:R-:W-:Y:S01]  /*5860*/  @!PT LDS RZ, [RZ] ;  /* 0x00000000fffff984 */ /* 0x000fe20000000800 */
[----:B------:R-:W-:Y:S01]  /*5870*/  @!PT LDS RZ, [RZ] ;  /* 0x00000000fffff984 */ /* 0x000fe20000000800 */
[----:B------:R5:W-:Y:S06]  /*5880*/  MEMBAR.ALL.CTA ;  /* 0x0000000000007992 */ /* 0x000bec0000008000 */
[----:B-----5:R-:W5:Y:S02]  /*5890*/  FENCE.VIEW.ASYNC.S ;  /* 0x00000000000073c6 */ /* 0x020f640000000000 */
[----:B-----5:R-:W-:Y:S01]  /*58a0*/  SYNCS.ARRIVE.TRANS64.RED.A1T0 RZ, [UR4], RZ ;  /* 0x000000ffffff79a7 */ /* 0x020fe20008100404 */
.L_x_88:
[----:B------:R-:W-:Y:S05]  /*58b0*/  BSYNC B1 ;  /* 0x0000000000017941 */ /* 0x000fea0003800000 */
.L_x_87:
[----:B-1----:R-:W-:Y:S04]  /*58c0*/  LEA.HI R0, R96, R96, RZ, 0x1 ;  /* 0x0000006060007211 */ /* 0x002fe800078f08ff */
[----:B------:R-:W-:Y:S02]  /*58d0*/  SHF.R.U32.HI R7, RZ, 0x1, R0 ;  /* 0x00000001ff077819 */ /* 0x000fe40000011600 */
[----:B------:R-:W-:Y:S03]  /*58e0*/  LOP3.LUT R5, R0, 0xffe, RZ, 0xc0, !PT ;  /* 0x00000ffe00057812 */ /* 0x000fe600078ec0ff */
[----:B------:R-:W-:Y:S02]  /*58f0*/  IMAD R3, R7, 0xa0, R2 ;  /* 0x000000a007037824 */ /* 0x000fe400078e0202 */
[----:B------:R-:W-:Y:S04]  /*5900*/  IMAD.IADD R0, R96, 0x1, -R5 ;  /* 0x0000000160007824 */ /* 0x000fe800078e0a05 */
[----:B------:R-:W-:Y:S05]  /*5910*/  IMAD R99, R0, 0x100000, R3 ;  /* 0x0010000000637824 */ /* 0x000fea00078e0203 */
[----:B------:R-:W-:Y:S04]  /*5920*/  SHF.R.U32.HI R4, RZ, 0x15, R99 ;  /* 0x00000015ff047819 */ /* 0x000fe80000011663 */
[----:B------:R-:W-:Y:S01]  /*5930*/  LOP3.LUT P0, RZ, R4, 0x3, R213, 0x48, !PT ;  /* 0x0000000304ff7812 */ /* 0x000fe200078048d5 */
[----:B------:R-:W-:Y:S01]  /*5940*/  @!UPT UIADD3 URZ, UPT, UPT, URZ, URZ, URZ ;  /* 0x000000fffffff290 */ /* 0x000fe2000fffe0ff */
[----:B------:R-:W-:Y:S11]  /*5950*/  @P4 BRA `(.L_x_92) ;  /* 0x0000000000084947 */ /* 0x000ff60003800000 */
[----:B------:R-:W1:Y:S02]  /*5960*/  SYNCS.PHASECHK.TRANS64.TRYWAIT P1, [R16+URZ+0xb0], R9 ;  /* 0x0000b009100075a7 */ /* 0x000e6400080211ff */
[----:B-1----:R-:W-:Y:S05]  /*5970*/  @!P1 BRA `(.L_x_93) ;  /* 0x00000028008c9947 */ /* 0x002fea0003800000 */
.L_x_92:
[----:B------:R-:W-:Y:S05]  /*5980*/  @!P0 BRA `(.L_x_94) ;  /* 0x0000000000408947 */ /* 0x000fea0003800000 */
[----:B------:R-:W1:Y:S01]  /*5990*/  LDCU.64 UR8, c[0x4][0x70] ;  /* 0x01000e00ff0877ac */ /* 0x000e620008000a00 */
[----:B------:R-:W-:Y:S01]  /*59a0*/  MOV R15, 0x0 ;  /* 0x00000000000f7802 */ /* 0x000fe20000000f00 */
[----:B------:R-:W-:Y:S02]  /*59b0*/  HFMA2 R12, -RZ, RZ, 0, 5.9604644775390625e-08 ;  /* 0x00000001ff0c7431 */ /* 0x000fe400000001ff */
[----:B------:R-:W-:Y:S02]  /*59c0*/  IMAD.MOV.U32 R8, RZ, RZ, 0x192 ;  /* 0x00000192ff087424 */ /* 0x000fe400078e00ff */
[----:B------:R-:W-:Y:S01]  /*59d0*/  IMAD.MOV.U32 R13, RZ, RZ, RZ ;  /* 0x000000ffff0d7224 */ /* 0x000fe200078e00ff */
[----:B------:R-:W5:Y:S01]  /*59e0*/  LDCU.64 UR6, c[0x4][0x78] ;  /* 0x01000f00ff0677ac */ /* 0x000f620008000a00 */
[----:B------:R-:W2:Y:S01]  /*59f0*/  LDC.64 R14, c[0x4][R15] ;  /* 0x010000000f0e7b82 */ /* 0x000ea20000000a00 */
[----:B------:R-:W3:Y:S01]  /*5a00*/  LDCU.64 UR4, c[0x4][0x10] ;  /* 0x01000200ff0477ac */ /* 0x000ee20008000a00 */
[----:B-1----:R-:W-:Y:S01]  /*5a10*/  MOV R5, UR9 ;  /* 0x0000000900057c02 */ /* 0x002fe20008000f00 */
[----:B------:R-:W-:Y:S01]  /*5a20*/  IMAD.U32 R4, RZ, RZ, UR8 ;  /* 0x00000008ff047e24 */ /* 0x000fe2000f8e00ff */
[----:B-----5:R-:W-:Y:S01]  /*5a30*/  MOV R7, UR7 ;  /* 0x0000000700077c02 */ /* 0x020fe20008000f00 */
[----:B------:R-:W-:Y:S01]  /*5a40*/  IMAD.U32 R6, RZ, RZ, UR6 ;  /* 0x00000006ff067e24 */ /* 0x000fe2000f8e00ff */
[----:B---3--:R-:W-:Y:S01]  /*5a50*/  MOV R11, UR5 ;  /* 0x00000005000b7c02 */ /* 0x008fe20008000f00 */
[----:B------:R-:W-:Y:S02]  /*5a60*/  IMAD.U32 R10, RZ, RZ, UR4 ;  /* 0x00000004ff0a7e24 */ /* 0x000fe4000f8e00ff */
[----:B------:R-:W-:Y:S07]  /*5a70*/  LEPC R20, `(.L_x_94) ;  /* 0x000000001014794e */ /* 0x000fee0000000000 */
[----:B--2-4-:R-:W-:Y:S05]  /*5a80*/  CALL.ABS.NOINC R14 ;  /* 0x000000000e007343 */ /* 0x014fea0003c00000 */
.L_x_94:
[----:B------:R-:W-:Y:S05]  /*5a90*/  WARPSYNC.ALL ;  /* 0x0000000000007948 */ /* 0x000fea0003800000 */
[C---:B------:R-:W-:Y:S01]  /*5aa0*/  R2UR UR4, R99.reuse ;  /* 0x00000000630472ca */ /* 0x040fe200000e0000 */
[----:B------:R-:W-:Y:S05]  /*5ab0*/  VIADD R0, R99, 0x20 ;  /* 0x0000002063007836 */ /* 0x000fea0000000000 */
[----:B------:R-:W-:Y:S04]  /*5ac0*/  SHF.R.U32.HI R0, RZ, 0x15, R0 ;  /* 0x00000015ff007819 */ /* 0x000fe80000011600 */
[----:B------:R-:W-:Y:S03]  /*5ad0*/  LOP3.LUT P0, RZ, R0, 0x3, R213, 0x48, !PT ;  /* 0x0000000300ff7812 */ /* 0x000fe600078048d5 */
[----:B------:R-:W1:Y:S01]  /*5ae0*/  LDTM.16dp32bit_t0_t15.x16 R72, tmem[UR4] ;  /* 0x00000004004879ee */ /* 0x000e620008a00000 */
[----:B------:R-:W1:Y:S09]  /*5af0*/  LDTM.16dp32bit_t16_t31.x16 R72, tmem[UR4+0x10] ;  /* 0x00001004004879ee */ /* 0x000e720008a20000 */
[----:B-1----:R-:W-:Y:S05]  /*5b00*/  @!P0 BRA `(.L_x_95) ;  /* 0x0000000000408947 */ /* 0x002fea0003800000 */
        /* <DEDUP_REMOVED lines=16> */
.L_x_95:
[----:B------:R-:W-:Y:S05]  /*5c10*/  WARPSYNC.ALL ;  /* 0x0000000000007948 */ /* 0x000fea0003800000 */
[C---:B------:R-:W-:Y:S01]  /*5c20*/  R2UR UR4, R99.reuse ;  /* 0x00000000630472ca */ /* 0x040fe200000e0000 */
[----:B------:R-:W-:Y:S05]  /*5c30*/  VIADD R0, R99, 0x40 ;  /* 0x0000004063007836 */ /* 0x000fea0000000000 */
[----:B------:R-:W-:Y:S04]  /*5c40*/  SHF.R.U32.HI R0, RZ, 0x15, R0 ;  /* 0x00000015ff007819 */ /* 0x000fe80000011600 */
[----:B------:R-:W-:Y:S03]  /*5c50*/  LOP3.LUT P0, RZ, R0, 0x3, R213, 0x48, !PT ;  /* 0x0000000300ff7812 */ /* 0x000fe600078048d5 */
[----:B------:R-:W1:Y:S01]  /*5c60*/  LDTM.16dp32bit_t0_t15.x16 R56, tmem[UR4+0x20] ;  /* 0x00002004003879ee */ /* 0x000e620008a00000 */
        /* <DEDUP_REMOVED lines=18> */
.L_x_96:
        /* <DEDUP_REMOVED lines=24> */
.L_x_97:
        /* <DEDUP_REMOVED lines=24> */
.L_x_98:
[----:B------:R-:W-:Y:S01]  /*6090*/  LOP3.LUT P0, RZ, R211, 0x60, RZ, 0xc0, !PT ;  /* 0x00000060d3ff7812 */ /* 0x000fe2000780c0ff */
[----:B------:R-:W-:Y:S05]  /*60a0*/  WARPSYNC.ALL ;  /* 0x0000000000007948 */ /* 0x000fea0003800000 */
[----:B---3--:R-:W-:Y:S01]  /*60b0*/  IMAD R0, R98, R72, RZ ;  /* 0x0000004862007224 */ /* 0x008fe200078e02ff */
[----:B----4-:R-:W-:Y:S01]  /*60c0*/  SHF.L.U32 R129, R108, 0x10, RZ ;  /* 0x000000106c817819 */ /* 0x010fe200000006ff */
[----:B------:R-:W-:Y:S01]  /*60d0*/  IMAD R4, R98, R74, RZ ;  /* 0x0000004a62047224 */ /* 0x000fe200078e02ff */
[----:B------:R-:W-:Y:S01]  /*60e0*/  PRMT R7, R108, 0x8880, RZ ;  /* 0x000088806c077816 */ /* 0x000fe200000000ff */
[----:B------:R-:W-:Y:S01]  /*60f0*/  IMAD R5, R98, R75, RZ ;  /* 0x0000004b62057224 */ /* 0x000fe200078e02ff */
[----:B------:R-:W-:Y:S01]  /*6100*/  SHF.L.U32 R128, R108, 0x8, RZ ;  /* 0x000000086c807819 */ /* 0x000fe200000006ff */
[C---:B------:R-:W-:Y:S01]  /*6110*/  IMAD R3, R98.reuse, R73, RZ ;  /* 0x0000004962037224 */ /* 0x040fe200078e02ff */
[----:B------:R-:W-:Y:S01]  /*6120*/  SHF.R.S32.HI R6, RZ, 0x18, R129 ;  /* 0x00000018ff067819 */ /* 0x000fe20000011481 */
[----:B------:R-:W-:Y:S01]  /*6130*/  IMAD R0, R7, R102, R0 ;  /* 0x0000006607007224 */ /* 0x000fe200078e0200 */
[----:B------:R-:W-:Y:S01]  /*6140*/  SHF.R.S32.HI R9, RZ, 0x18, R128 ;  /* 0x00000018ff097819 */ /* 0x000fe20000011480 */
[----:B------:R-:W-:Y:S01]  /*6150*/  IMAD R20, R98, R76, RZ ;  /* 0x0000004c62147224 */ /* 0x000fe200078e02ff */
[----:B------:R-:W-:Y:S01]  /*6160*/  SHF.R.S32.HI R103, RZ, 0x18, R108 ;  /* 0x00000018ff677819 */ /* 0x000fe2000001146c */
[-C--:B------:R-:W-:Y:S01]  /*6170*/  IMAD R3, R6, R102.reuse, R3 ;  /* 0x0000006606037224 */ /* 0x080fe200078e0203 */
[----:B------:R-:W-:Y:S01]  /*6180*/  R2UR UR4, R99 ;  /* 0x00000000630472ca */ /* 0x000fe200000e0000 */
[-C--:B------:R-:W-:Y:S01]  /*6190*/  IMAD R100, R9, R102.reuse, R4 ;  /* 0x0000006609647224 */ /* 0x080fe200078e0204 */
[----:B------:R-:W-:Y:S01]  /*61a0*/  R2UR UR5, R16 ;  /* 0x00000000100572ca */ /* 0x000fe200000e0000 */
[----:B------:R-:W-:Y:S01]  /*61b0*/  IMAD R101, R103, R102, R5 ;  /* 0x0000006667657224 */ /* 0x000fe200078e0205 */
[C---:B------:R-:W-:Y:S01]  /*61c0*/  PRMT R180, R109.reuse, 0x8880, RZ ;  /* 0x000088806db47816 */ /* 0x040fe200000000ff */
[C---:B------:R-:W-:Y:S01]  /*61d0*/  IMAD R21, R98.reuse, R77, RZ ;  /* 0x0000004d62157224 */ /* 0x040fe200078e02ff */
[C---:B------:R-:W-:Y:S01]  /*61e0*/  SHF.L.U32 R104, R109.reuse, 0x10, RZ ;  /* 0x000000106d687819 */ /* 0x040fe200000006ff */
[C---:B------:R-:W-:Y:S01]  /*61f0*/  IMAD R72, R98.reuse, R80, RZ ;  /* 0x0000005062487224 */ /* 0x040fe200078e02ff */
[----:B------:R-:W-:Y:S01]  /*6200*/  SHF.L.U32 R105, R109, 0x8, RZ ;  /* 0x000000086d697819 */ /* 0x000fe200000006ff */
[C---:B------:R-:W-:Y:S01]  /*6210*/  IMAD R73, R98.reuse, R81, RZ ;  /* 0x0000005162497224 */ /* 0x040fe200078e02ff */
[----:B------:R-:W-:Y:S01]  /*6220*/  MOV R103, R180 ;  /* 0x000000b400677202 */ /* 0x000fe20000000f00 */
[----:B------:R-:W-:Y:S01]  /*6230*/  IMAD R76, R98, R84, RZ ;  /* 0x00000054624c7224 */ /* 0x000fe200078e02ff */
[----:B------:R-:W-:Y:S01]  /*6240*/  SHF.R.S32.HI R104, RZ, 0x18, R104 ;  /* 0x00000018ff687819 */ /* 0x000fe20000011468 */
[----:B------:R-:W-:Y:S01]  /*6250*/  LDTM.16dp32bit_t0_t15.x16 R4, tmem[UR4+0x80] ;  /* 0x00008004000479ee */ /* 0x000fe20008a00000 */
[----:B------:R-:W1:Y:S01]  /*6260*/  LDTM.16dp32bit_t16_t31.x16 R4, tmem[UR4+0x90] ;  /* 0x00009004000479ee */ /* 0x000e620008a20000 */
[----:B------:R-:W-:Y:S01]  /*6270*/  PRMT R179, R110, 0x8880, RZ ;  /* 0x000088806eb37816 */ /* 0x000fe200000000ff */
[C---:B------:R-:W-:Y:S01]  /*6280*/  IMAD R22, R98.reuse, R78, RZ ;  /* 0x0000004e62167224 */ /* 0x040fe200078e02ff */
[----:B------:R-:W-:Y:S01]  /*6290*/  SHF.R.S32.HI R105, RZ, 0x18, R105 ;  /* 0x00000018ff697819 */ /* 0x000fe20000011469 */
[----:B------:R-:W-:Y:S01]  /*62a0*/  IMAD R20, R103, R102, R20 ;  /* 0x0000006667147224 */ /* 0x000fe200078e0214 */
[----:B------:R-:W-:Y:S01]  /*62b0*/  SHF.R.S32.HI R106, RZ, 0x18, R109 ;  /* 0x00000018ff6a7819 */ /* 0x000fe2000001146d */
[----:B------:R-:W-:Y:S01]  /*62c0*/  IMAD R23, R98, R79, RZ ;  /* 0x0000004f62177224 */ /* 0x000fe200078e02ff */
[----:B------:R-:W-:Y:S01]  /*62d0*/  I2IP.S8.S32.SAT R184, R101, R100, RZ ;  /* 0x0000006465b87239 */ /* 0x000fe200000014ff */
[----:B------:R-:W-:Y:S01]  /*62e0*/  IMAD.U32 R175, R110, 0x10000, RZ ;  /* 0x000100006eaf7824 */ /* 0x000fe200078e00ff */
[----:B------:R-:W-:Y:S01]  /*62f0*/  MOV R101, R179 ;  /* 0x000000b300657202 */ /* 0x000fe20000000f00 */
[-C--:B------:R-:W-:Y:S01]  /*6300*/  IMAD R21, R104, R102.reuse, R21 ;  /* 0x0000006668157224 */ /* 0x080fe200078e0215 */
[----:B------:R-:W-:Y:S01]  /*6310*/  SHF.L.U32 R172, R110, 0x8, RZ ;  /* 0x000000086eac7819 */ /* 0x000fe200000006ff */
[-C--:B------:R-:W-:Y:S01]  /*6320*/  IMAD R22, R105, R102.reuse, R22 ;  /* 0x0000006669167224 */ /* 0x080fe200078e0216 */
[----:B------:R-:W-:Y:S01]  /*6330*/  SHF.R.S32.HI R100, RZ, 0x18, R175 ;  /* 0x00000018ff647819 */ /* 0x000fe200000114af */
[-C--:B------:R-:W-:Y:S01]  /*6340*/  IMAD R23, R106, R102.reuse, R23 ;  /* 0x000000666a177224 */ /* 0x080fe200078e0217 */
[----:B------:R-:W-:Y:S01]  /*6350*/  PRMT R168, R111, 0x8880, RZ ;  /* 0x000088806fa87816 */ /* 0x000fe200000000ff */
[----:B------:R-:W-:Y:S01]  /*6360*/  IMAD R72, R101, R102, R72 ;  /* 0x0000006665487224 */ /* 0x000fe200078e0248 */
[----:B------:R-:W-:Y:S01]  /*6370*/  SHF.R.S32.HI R101, RZ, 0x18, R172 ;  /* 0x00000018ff657819 */ /* 0x000fe200000114ac */
[C---:B------:R-:W-:Y:S01]  /*6380*/  IMAD R74, R98.reuse, R82, RZ ;  /* 0x00000052624a7224 */ /* 0x040fe200078e02ff */
[----:B------:R-:W-:Y:S01]  /*6390*/  SHF.R.S32.HI R107, RZ, 0x18, R110 ;  /* 0x00000018ff6b7819 */ /* 0x000fe2000001146e */
[----:B------:R-:W-:Y:S01]  /*63a0*/  IMAD R75, R98, R83, RZ ;  /* 0x00000053624b7224 */ /* 0x000fe200078e02ff */
[C---:B------:R-:W-:Y:S01]  /*63b0*/  SHF.L.U32 R167, R111.reuse, 0x10, RZ ;  /* 0x000000106fa77819 */ /* 0x040fe200000006ff */
[-C--:B------:R-:W-:Y:S01]  /*63c0*/  IMAD R73, R100, R102.reuse, R73 ;  /* 0x0000006664497224 */ /* 0x080fe200078e0249 */
[----:B------:R-:W-:Y:S01]  /*63d0*/  SHF.L.U32 R165, R111, 0x8, RZ ;  /* 0x000000086fa57819 */ /* 0x000fe200000006ff */
[----:B------:R-:W-:Y:S01]  /*63e0*/  IMAD R74, R101, R102, R74 ;  /* 0x00000066654a7224 */ /* 0x000fe200078e024a */
[----:B------:R-:W-:Y:S01]  /*63f0*/  MOV R103, R168 ;  /* 0x000000a800677202 */ /* 0x000fe20000000f00 */
[----:B------:R-:W-:Y:S01]  /*6400*/  IMAD R77, R98, R85, RZ ;  /* 0x00000055624d7224 */ /* 0x000fe200078e02ff */
[----:B------:R-:W-:Y:S01]  /*6410*/  SHF.R.S32.HI R100, RZ, 0x18, R167 ;  /* 0x00000018ff647819 */ /* 0x000fe200000114a7 */
[----:B------:R-:W-:Y:S01]  /*6420*/  IMAD R75, R107, R102, R75 ;  /* 0x000000666b4b7224 */ /* 0x000fe200078e024b */
[----:B------:R-:W-:Y:S01]  /*6430*/  PRMT R178, R112, 0x8880, RZ ;  /* 0x0000888070b27816 */ /* 0x000fe200000000ff */
[C---:B------:R-:W-:Y:S01]  /*6440*/  IMAD R78, R98.reuse, R86, RZ ;  /* 0x00000056624e7224 */ /* 0x040fe200078e02ff */
[----:B------:R-:W-:Y:S01]  /*6450*/  SHF.R.S32.HI R105, RZ, 0x18, R165 ;  /* 0x00000018ff697819 */ /* 0x000fe200000114a5 */
[----:B------:R-:W-:Y:S01]  /*6460*/  IMAD R76, R103, R102, R76 ;  /* 0x00000066674c7224 */ /* 0x000fe200078e024c */
[----:B------:R-:W-:Y:S01]  /*6470*/  SHF.R.S32.HI R108, RZ, 0x18, R111 ;  /* 0x00000018ff6c7819 */ /* 0x000fe2000001146f */
[----:B------:R-:W-:Y:S01]  /*6480*/  IMAD R79, R98, R87, RZ ;  /* 0x00000057624f7224 */ /* 0x000fe200078e02ff */
[C---:B------:R-:W-:Y:S01]  /*6490*/  SHF.L.U32 R177, R112.reuse, 0x10, RZ ;  /* 0x0000001070b17819 */ /* 0x040fe200000006ff */
[----:B------:R-:W-:Y:S01]  /*64a0*/  IMAD.SHL.U32 R176, R112, 0x100, RZ ;  /* 0x0000010070b07824 */ /* 0x000fe200078e00ff */
[----:B------:R-:W-:Y:S01]  /*64b0*/  MOV R101, R178 ;  /* 0x000000b200657202 */ /* 0x000fe20000000f00 */
[----:B------:R-:W-:Y:S01]  /*64c0*/  IMAD R77, R100, R102, R77 ;  /* 0x00000066644d7224 */ /* 0x000fe200078e024d */
[----:B------:R-:W-:Y:S01]  /*64d0*/  SHF.R.S32.HI R100, RZ, 0x18, R177 ;  /* 0x00000018ff647819 */ /* 0x000fe200000114b1 */
[C---:B------:R-:W-:Y:S01]  /*64e0*/  IMAD R56, R98.reuse, R56, RZ ;  /* 0x0000003862387224 */ /* 0x040fe200078e02ff */
[----:B------:R-:W-:Y:S01]  /*64f0*/  PRMT R174, R113, 0x8880, RZ ;  /* 0x0000888071ae7816 */ /* 0x000fe200000000ff */
[-C--:B------:R-:W-:Y:S01]  /*6500*/  IMAD R78, R105, R102.reuse, R78 ;  /* 0x00000066694e7224 */ /* 0x080fe200078e024e */
[----:B------:R-:W-:Y:S01]  /*6510*/  SHF.R.S32.HI R103, RZ, 0x18, R176 ;  /* 0x00000018ff677819 */ /* 0x000fe200000114b0 */
[----:B------:R-:W-:Y:S01]  /*6520*/  IMAD R57, R98, R57, RZ ;  /* 0x0000003962397224 */ /* 0x000fe200078e02ff */
[----:B------:R-:W-:Y:S01]  /*6530*/  SHF.R.S32.HI R109, RZ, 0x18, R112 ;  /* 0x00000018ff6d7819 */ /* 0x000fe20000011470 */
[----:B------:R-:W-:Y:S01]  /*6540*/  IMAD R79, R108, R102, R79 ;  /* 0x000000666c4f7224 */ /* 0x000fe200078e024f */
[C---:B------:R-:W-:Y:S01]  /*6550*/  SHF.L.U32 R171, R113.reuse, 0x10, RZ ;  /* 0x0000001071ab7819 */ /* 0x040fe200000006ff */
[----:B------:R-:W-:Y:S01]  /*6560*/  IMAD R58, R98, R58, RZ ;  /* 0x0000003a623a7224 */ /* 0x000fe200078e02ff */
[----:B------:R-:W-:Y:S01]  /*6570*/  SHF.L.U32 R166, R113, 0x8, RZ ;  /* 0x0000000871a67819 */ /* 0x000fe200000006ff */
[-C--:B------:R-:W-:Y:S01]  /*6580*/  IMAD R56, R101, R102.reuse, R56 ;  /* 0x0000006665387224 */ /* 0x080fe200078e0238 */
[----:B------:R-:W-:Y:S01]  /*6590*/  PRMT R164, R114, 0x8880, RZ ;  /* 0x0000888072a47816 */ /* 0x000fe200000000ff */
[----:B------:R-:W-:Y:S01]  /*65a0*/  IMAD R59, R98, R59, RZ ;  /* 0x0000003b623b7224 */ /* 0x000fe200078e02ff */
[----:B------:R-:W-:Y:S01]  /*65b0*/  SHF.R.S32.HI R110, RZ, 0x18, R113 ;  /* 0x00000018ff6e7819 */ /* 0x000fe20000011471 */
[----:B------:R-:W-:Y:S01]  /*65c0*/  IMAD R57, R100, R102, R57 ;  /* 0x0000006664397224 */ /* 0x000fe200078e0239 */
[----:B------:R-:W-:Y:S01]  /*65d0*/  SHF.R.S32.HI R100, RZ, 0x18, R171 ;  /* 0x00000018ff647819 */ /* 0x000fe200000114ab */
[----:B------:R-:W-:Y:S01]  /*65e0*/  IMAD R60, R98, R60, RZ ;  /* 0x0000003c623c7224 */ /* 0x000fe200078e02ff */
[C---:B------:R-:W-:Y:S01]  /*65f0*/  SHF.L.U32 R163, R114.reuse, 0x10, RZ ;  /* 0x0000001072a37819 */ /* 0x040fe200000006ff */
[----:B------:R-:W-:Y:S01]  /*6600*/  IMAD R58, R103, R102, R58 ;  /* 0x00000066673a7224 */ /* 0x000fe200078e023a */
[----:B------:R-:W-:Y:S01]  /*6610*/  SHF.L.U32 R162, R114, 0x8, RZ ;  /* 0x0000000872a27819 */ /* 0x000fe200000006ff */
[----:B------:R-:W-:Y:S01]  /*6620*/  IMAD.MOV.U32 R101, RZ, RZ, R174 ;  /* 0x000000ffff657224 */ /* 0x000fe200078e00ae */
[----:B------:R-:W-:Y:S01]  /*6630*/  MOV R103, R164 ;  /* 0x000000a400677202 */ /* 0x000fe20000000f00 */
[-C--:B------:R-:W-:Y:S01]  /*6640*/  IMAD R59, R109, R102.reuse, R59 ;  /* 0x000000666d3b7224 */ /* 0x080fe200078e023b */
[----:B------:R-:W-:Y:S01]  /*6650*/  PRMT R156, R115, 0x8880, RZ ;  /* 0x00008880739c7816 */ /* 0x000fe200000000ff */
[C---:B------:R-:W-:Y:S01]  /*6660*/  IMAD R61, R98.reuse, R61, RZ ;  /* 0x0000003d623d7224 */ /* 0x040fe200078e02ff */
[----:B------:R-:W-:Y:S01]  /*6670*/  SHF.R.S32.HI R105, RZ, 0x18, R162 ;  /* 0x00000018ff697819 */ /* 0x000fe200000114a2 */
[----:B------:R-:W-:Y:S01]  /*6680*/  IMAD R60, R101, R102, R60 ;  /* 0x00000066653c7224 */ /* 0x000fe200078e023c */
[----:B------:R-:W-:Y:S01]  /*6690*/  SHF.R.S32.HI R101, RZ, 0x18, R166 ;  /* 0x00000018ff657819 */ /* 0x000fe200000114a6 */
[C---:B------:R-:W-:Y:S01]  /*66a0*/  IMAD R62, R98.reuse, R62, RZ ;  /* 0x0000003e623e7224 */ /* 0x040fe200078e02ff */
[----:B------:R-:W-:Y:S01]  /*66b0*/  SHF.R.S32.HI R111, RZ, 0x18, R114 ;  /* 0x00000018ff6f7819 */ /* 0x000fe20000011472 */
[----:B------:R-:W-:Y:S01]  /*66c0*/  IMAD R63, R98, R63, RZ ;  /* 0x0000003f623f7224 */ /* 0x000fe200078e02ff */
[----:B------:R-:W-:Y:S01]  /*66d0*/  SHF.L.U32 R149, R115, 0x8, RZ ;  /* 0x0000000873957819 */ /* 0x000fe200000006ff */
[----:B------:R-:W-:Y:S01]  /*66e0*/  IMAD R61, R100, R102, R61 ;  /* 0x00000066643d7224 */ /* 0x000fe200078e023d */
[----:B------:R-:W-:Y:S01]  /*66f0*/  SHF.R.S32.HI R100, RZ, 0x18, R163 ;  /* 0x00000018ff647819 */ /* 0x000fe200000114a3 */
[----:B------:R-:W-:Y:S01]  /*6700*/  IMAD R64, R98, R64, RZ ;  /* 0x0000004062407224 */ /* 0x000fe200078e02ff */
[----:B------:R-:W-:Y:S01]  /*6710*/  PRMT R173, R116, 0x8880, RZ ;  /* 0x0000888074ad7816 */ /* 0x000fe200000000ff */
[----:B------:R-:W-:Y:S01]  /*6720*/  IMAD R62, R101, R102, R62 ;  /* 0x00000066653e7224 */ /* 0x000fe200078e023e */
[----:B------:R-:W-:Y:S01]  /*6730*/  MOV R101, R156 ;  /* 0x0000009c00657202 */ /* 0x000fe20000000f00 */
[----:B------:R-:W-:Y:S01]  /*6740*/  IMAD R65, R98, R65, RZ ;  /* 0x0000004162417224 */ /* 0x000fe200078e02ff */
[----:B------:R-:W-:Y:S01]  /*6750*/  SHF.R.S32.HI R112, RZ, 0x18, R115 ;  /* 0x00000018ff707819 */ /* 0x000fe20000011473 */
[----:B------:R-:W-:Y:S01]  /*6760*/  IMAD R63, R110, R102, R63 ;  /* 0x000000666e3f7224 */ /* 0x000fe200078e023f */
[----:B------:R-:W-:Y:S01]  /*6770*/  SHF.L.U32 R170, R116, 0x10, RZ ;  /* 0x0000001074aa7819 */ /* 0x000fe200000006ff */
[----:B------:R-:W-:Y:S01]  /*6780*/  IMAD R66, R98, R66, RZ ;  /* 0x0000004262427224 */ /* 0x000fe200078e02ff */
[----:B------:R-:W-:Y:S01]  /*6790*/  SHF.L.U32 R169, R116, 0x8, RZ ;  /* 0x0000000874a97819 */ /* 0x000fe200000006ff */
[-C--:B------:R-:W-:Y:S01]  /*67a0*/  IMAD R64, R103, R102.reuse, R64 ;  /* 0x0000006667407224 */ /* 0x080fe200078e0240 */
[----:B------:R-:W-:Y:S01]  /*67b0*/  MOV R103, R173 ;  /* 0x000000ad00677202 */ /* 0x000fe20000000f00 */
[----:B------:R-:W-:Y:S01]  /*67c0*/  IMAD R67, R98, R67, RZ ;  /* 0x0000004362437224 */ /* 0x000fe200078e02ff */
[----:B------:R-:W-:Y:S01]  /*67d0*/  PRMT R161, R117, 0x8880, RZ ;  /* 0x0000888075a17816 */ /* 0x000fe200000000ff */
[----:B------:R-:W-:Y:S01]  /*67e0*/  IMAD.U32 R154, R115, 0x10000, RZ ;  /* 0x00010000739a7824 */ /* 0x000fe200078e00ff */
[----:B------:R-:W-:Y:S01]  /*67f0*/  SHF.R.S32.HI R113, RZ, 0x18, R116 ;  /* 0x00000018ff717819 */ /* 0x000fe20000011474 */
[----:B------:R-:W-:Y:S01]  /*6800*/  IMAD R65, R100, R102, R65 ;  /* 0x0000006664417224 */ /* 0x000fe200078e0241 */
[----:B------:R-:W-:Y:S01]  /*6810*/  SHF.L.U32 R160, R117, 0x10, RZ ;  /* 0x0000001075a07819 */ /* 0x000fe200000006ff */
[----:B------:R-:W-:Y:S01]  /*6820*/  IMAD R68, R98, R68, RZ ;  /* 0x0000004462447224 */ /* 0x000fe200078e02ff */
[----:B------:R-:W-:Y:S01]  /*6830*/  SHF.R.S32.HI R100, RZ, 0x18, R154 ;  /* 0x00000018ff647819 */ /* 0x000fe2000001149a */
[-C--:B------:R-:W-:Y:S01]  /*6840*/  IMAD R66, R105, R102.reuse, R66 ;  /* 0x0000006669427224 */ /* 0x080fe200078e0242 */
[----:B------:R-:W-:Y:S01]  /*6850*/  SHF.R.S32.HI R105, RZ, 0x18, R169 ;  /* 0x00000018ff697819 */ /* 0x000fe200000114a9 */
[-C--:B------:R-:W-:Y:S01]  /*6860*/  IMAD R67, R111, R102.reuse, R67 ;  /* 0x000000666f437224 */ /* 0x080fe200078e0243 */
[----:B------:R-:W-:Y:S01]  /*6870*/  PRMT R155, R118, 0x8880, RZ ;  /* 0x00008880769b7816 */ /* 0x000fe200000000ff */
[C---:B------:R-:W-:Y:S01]  /*6880*/  IMAD R69, R98.reuse, R69, RZ ;  /* 0x0000004562457224 */ /* 0x040fe200078e02ff */
[----:B------:R-:W-:Y:S01]  /*6890*/  SHF.R.S32.HI R114, RZ, 0x18, R117 ;  /* 0x00000018ff727819 */ /* 0x000fe20000011475 */
[----:B------:R-:W-:Y:S01]  /*68a0*/  IMAD R68, R101, R102, R68 ;  /* 0x0000006665447224 */ /* 0x000fe200078e0244 */
[----:B------:R-:W-:Y:S01]  /*68b0*/  SHF.R.S32.HI R101, RZ, 0x18, R149 ;  /* 0x00000018ff657819 */ /* 0x000fe20000011495 */
[----:B------:R-:W-:Y:S01]  /*68c0*/  IMAD R70, R98, R70, RZ ;  /* 0x0000004662467224 */ /* 0x000fe200078e02ff */
[----:B------:R-:W-:Y:S01]  /*68d0*/  SHF.L.U32 R153, R118, 0x10, RZ ;  /* 0x0000001076997819 */ /* 0x000fe200000006ff */
[----:B------:R-:W-:Y:S01]  /*68e0*/  IMAD R71, R98, R71, RZ ;  /* 0x0000004762477224 */ /* 0x000fe200078e02ff */
[----:B------:R-:W-:Y:S01]  /*68f0*/  SHF.L.U32 R151, R118, 0x8, RZ ;  /* 0x0000000876977819 */ /* 0x000fe200000006ff */
[----:B------:R-:W-:Y:S01]  /*6900*/  IMAD R69, R100, R102, R69 ;  /* 0x0000006664457224 */ /* 0x000fe200078e0245 */
[----:B------:R-:W-:Y:S01]  /*6910*/  SHF.R.S32.HI R100, RZ, 0x18, R170 ;  /* 0x00000018ff647819 */ /* 0x000fe200000114aa */
[C---:B------:R-:W-:Y:S01]  /*6920*/  IMAD R40, R98.reuse, R40, RZ ;  /* 0x0000002862287224 */ /* 0x040fe200078e02ff */
[----:B------:R-:W-:Y:S01]  /*6930*/  PRMT R146, R119, 0x8880, RZ ;  /* 0x0000888077927816 */ /* 0x000fe200000000ff */
[-C--:B------:R-:W-:Y:S01]  /*6940*/  IMAD R70, R101, R102.reuse, R70 ;  /* 0x0000006665467224 */ /* 0x080fe200078e0246 */
[----:B------:R-:W-:Y:S01]  /*6950*/  MOV R101, R161 ;  /* 0x000000a100657202 */ /* 0x000fe20000000f00 */
        /* <DEDUP_REMOVED lines=13> */
[----:B------:R-:W-:Y:S01]  /*6a30*/  SHF.L.U32 R152, R120, 0x8, RZ ;  /* 0x0000000878987819 */ /* 0x000fe200000006ff */
[----:B------:R-:W-:Y:S01]  /*6a40*/  IMAD.SHL.U32 R158, R117, 0x100, RZ ;  /* 0x00000100759e7824 */ /* 0x000fe200078e00ff */
[----:B------:R-:W-:Y:S01]  /*6a50*/  PRMT R150, R121, 0x8880, RZ ;  /* 0x0000888079967816 */ /* 0x000fe200000000ff */
[-C--:B------:R-:W-:Y:S01]  /*6a60*/  IMAD R42, R105, R102.reuse, R42 ;  /* 0x00000066692a7224 */ /* 0x080fe200078e022a */
[----:B------:R-:W-:Y:S01]  /*6a70*/  SHF.R.S32.HI R105, RZ, 0x18, R151 ;  /* 0x00000018ff697819 */ /* 0x000fe20000011497 */
[-C--:B------:R-:W-:Y:S01]  /*6a80*/  IMAD R43, R113, R102.reuse, R43 ;  /* 0x00000066712b7224 */ /* 0x080fe200078e022b */
[----:B------:R-:W-:Y:S01]  /*6a90*/  SHF.R.S32.HI R117, RZ, 0x18, R120 ;  /* 0x00000018ff757819 */ /* 0x000fe20000011478 */
[C---:B------:R-:W-:Y:S01]  /*6aa0*/  IMAD R45, R98.reuse, R45, RZ ;  /* 0x0000002d622d7224 */ /* 0x040fe200078e02ff */
[----:B------:R-:W-:Y:S01]  /*6ab0*/  SHF.L.U32 R148, R121, 0x10, RZ ;  /* 0x0000001079947819 */ /* 0x000fe200000006ff */
[----:B------:R-:W-:Y:S01]  /*6ac0*/  IMAD R44, R101, R102, R44 ;  /* 0x00000066652c7224 */ /* 0x000fe200078e022c */
[----:B------:R-:W-:Y:S01]  /*6ad0*/  SHF.R.S32.HI R101, RZ, 0x18, R158 ;  /* 0x00000018ff657819 */ /* 0x000fe2000001149e */
[C---:B------:R-:W-:Y:S01]  /*6ae0*/  IMAD R46, R98.reuse, R46, RZ ;  /* 0x0000002e622e7224 */ /* 0x040fe200078e02ff */
[----:B------:R-:W-:Y:S01]  /*6af0*/  SHF.L.U32 R147, R121, 0x8, RZ ;  /* 0x0000000879937819 */ /* 0x000fe200000006ff */
[----:B------:R-:W-:Y:S01]  /*6b00*/  IMAD R47, R98, R47, RZ ;  /* 0x0000002f622f7224 */ /* 0x000fe200078e02ff */
[----:B------:R-:W-:Y:S01]  /*6b10*/  PRMT R143, R122, 0x8880, RZ ;  /* 0x000088807a8f7816 */ /* 0x000fe200000000ff */
[----:B------:R-:W-:Y:S01]  /*6b20*/  IMAD R45, R100, R102, R45 ;  /* 0x00000066642d7224 */ /* 0x000fe200078e022d */
[----:B------:R-:W-:Y:S01]  /*6b30*/  SHF.R.S32.HI R100, RZ, 0x18, R153 ;  /* 0x00000018ff647819 */ /* 0x000fe20000011499 */
[----:B------:R-:W-:Y:S01]  /*6b40*/  IMAD R48, R98, R48, RZ ;  /* 0x0000003062307224 */ /* 0x000fe200078e02ff */
[----:B------:R-:W-:Y:S01]  /*6b50*/  SHF.R.S32.HI R118, RZ, 0x18, R121 ;  /* 0x00000018ff767819 */ /* 0x000fe20000011479 */
[----:B------:R-:W-:Y:S01]  /*6b60*/  IMAD.MOV.U32 R103, RZ, RZ, R155 ;  /* 0x000000ffff677224 */ /* 0x000fe200078e009b */
[----:B------:R-:W-:Y:S01]  /*6b70*/  SHF.L.U32 R142, R122, 0x10, RZ ;  /* 0x000000107a8e7819 */ /* 0x000fe200000006ff */
[----:B------:R-:W-:Y:S01]  /*6b80*/  IMAD R46, R101, R102, R46 ;  /* 0x00000066652e7224 */ /* 0x000fe200078e022e */
[----:B------:R-:W-:Y:S01]  /*6b90*/  MOV R101, R146 ;  /* 0x0000009200657202 */ /* 0x000fe20000000f00 */
[----:B------:R-:W-:Y:S01]  /*6ba0*/  IMAD R49, R98, R49, RZ ;  /* 0x0000003162317224 */ /* 0x000fe200078e02ff */
[C---:B------:R-:W-:Y:S01]  /*6bb0*/  PRMT R140, R123.reuse, 0x8880, RZ ;  /* 0x000088807b8c7816 */ /* 0x040fe200000000ff */
[----:B------:R-:W-:Y:S01]  /*6bc0*/  IMAD R47, R114, R102, R47 ;  /* 0x00000066722f7224 */ /* 0x000fe200078e022f */
[----:B------:R-:W-:Y:S01]  /*6bd0*/  SHF.R.S32.HI R119, RZ, 0x18, R122 ;  /* 0x00000018ff777819 */ /* 0x000fe2000001147a */
[C---:B------:R-:W-:Y:S01]  /*6be0*/  IMAD R50, R98.reuse, R50, RZ ;  /* 0x0000003262327224 */ /* 0x040fe200078e02ff */
[----:B------:R-:W-:Y:S01]  /*6bf0*/  SHF.L.U32 R138, R123, 0x10, RZ ;  /* 0x000000107b8a7819 */ /* 0x000fe200000006ff */
[-C--:B------:R-:W-:Y:S01]  /*6c00*/  IMAD R48, R103, R102.reuse, R48 ;  /* 0x0000006667307224 */ /* 0x080fe200078e0230 */
[----:B------:R-:W-:Y:S01]  /*6c10*/  SHF.R.S32.HI R103, RZ, 0x18, R144 ;  /* 0x00000018ff677819 */ /* 0x000fe20000011490 */
[----:B------:R-:W-:Y:S01]  /*6c20*/  IMAD R51, R98, R51, RZ ;  /* 0x0000003362337224 */ /* 0x000fe200078e02ff */
[----:B------:R-:W-:Y:S01]  /*6c30*/  SHF.L.U32 R136, R123, 0x8, RZ ;  /* 0x000000087b887819 */ /* 0x000fe200000006ff */
[----:B------:R-:W-:Y:S01]  /*6c40*/  IMAD R49, R100, R102, R49 ;  /* 0x0000006664317224 */ /* 0x000fe200078e0231 */
[----:B------:R-:W-:Y:S01]  /*6c50*/  SHF.R.S32.HI R100, RZ, 0x18, R145 ;  /* 0x00000018ff647819 */ /* 0x000fe20000011491 */
[----:B------:R-:W-:Y:S01]  /*6c60*/  IMAD R52, R98, R52, RZ ;  /* 0x0000003462347224 */ /* 0x000fe200078e02ff */
[----:B------:R-:W-:Y:S01]  /*6c70*/  PRMT R139, R124, 0x8880, RZ ;  /* 0x000088807c8b7816 */ /* 0x000fe200000000ff */
[-C--:B------:R-:W-:Y:S01]  /*6c80*/  IMAD R50, R105, R102.reuse, R50 ;  /* 0x0000006669327224 */ /* 0x080fe200078e0232 */
[----:B------:R-:W-:Y:S01]  /*6c90*/  SHF.R.S32.HI R105, RZ, 0x18, R147 ;  /* 0x00000018ff697819 */ /* 0x000fe20000011493 */
[----:B------:R-:W-:Y:S01]  /*6ca0*/  IMAD R53, R98, R53, RZ ;  /* 0x0000003562357224 */ /* 0x000fe200078e02ff */
[C---:B------:R-:W-:Y:S01]  /*6cb0*/  SHF.L.U32 R137, R124.reuse, 0x10, RZ ;  /* 0x000000107c897819 */ /* 0x040fe200000006ff */
[----:B------:R-:W-:Y:S01]  /*6cc0*/  IMAD R51, R115, R102, R51 ;  /* 0x0000006673337224 */ /* 0x000fe200078e0233 */
[----:B------:R-:W-:Y:S01]  /*6cd0*/  SHF.L.U32 R135, R124, 0x8, RZ ;  /* 0x000000087c877819 */ /* 0x000fe200000006ff */
[C---:B------:R-:W-:Y:S01]  /*6ce0*/  IMAD R54, R98.reuse, R54, RZ ;  /* 0x0000003662367224 */ /* 0x040fe200078e02ff */
[----:B------:R-:W-:Y:S01]  /*6cf0*/  PRMT R134, R125, 0x8880, RZ ;  /* 0x000088807d867816 */ /* 0x000fe200000000ff */
[-C--:B------:R-:W-:Y:S01]  /*6d00*/  IMAD R52, R101, R102.reuse, R52 ;  /* 0x0000006665347224 */ /* 0x080fe200078e0234 */
[----:B------:R-:W-:Y:S01]  /*6d10*/  MOV R101, R159 ;  /* 0x0000009f00657202 */ /* 0x000fe20000000f00 */
[----:B------:R-:W-:Y:S01]  /*6d20*/  IMAD R55, R98, R55, RZ ;  /* 0x0000003762377224 */ /* 0x000fe200078e02ff */
[----:B------:R-:W-:Y:S01]  /*6d30*/  SHF.R.S32.HI R121, RZ, 0x18, R124 ;  /* 0x00000018ff797819 */ /* 0x000fe2000001147c */
[----:B------:R-:W-:Y:S01]  /*6d40*/  IMAD.U32 R157, R120, 0x10000, RZ ;  /* 0x00010000789d7824 */ /* 0x000fe200078e00ff */
[----:B------:R-:W-:Y:S01]  /*6d50*/  SHF.R.S32.HI R120, RZ, 0x18, R123 ;  /* 0x00000018ff787819 */ /* 0x000fe2000001147b */
[----:B------:R-:W-:Y:S01]  /*6d60*/  IMAD R53, R100, R102, R53 ;  /* 0x0000006664357224 */ /* 0x000fe200078e0235 */
[----:B------:R-:W-:Y:S01]  /*6d70*/  SHF.L.U32 R132, R125, 0x8, RZ ;  /* 0x000000087d847819 */ /* 0x000fe200000006ff */
[----:B------:R-:W-:Y:S01]  /*6d80*/  IMAD R24, R98, R24, RZ ;  /* 0x0000001862187224 */ /* 0x000fe200078e02ff */
[----:B------:R-:W-:Y:S01]  /*6d90*/  SHF.R.S32.HI R100, RZ, 0x18, R157 ;  /* 0x00000018ff647819 */ /* 0x000fe2000001149d */
[----:B------:R-:W-:Y:S01]  /*6da0*/  IMAD R54, R103, R102, R54 ;  /* 0x0000006667367224 */ /* 0x000fe200078e0236 */
[----:B------:R-:W-:Y:S01]  /*6db0*/  MOV R103, R150 ;  /* 0x0000009600677202 */ /* 0x000fe20000000f00 */
[-C--:B------:R-:W-:Y:S01]  /*6dc0*/  IMAD R55, R116, R102.reuse, R55 ;  /* 0x0000006674377224 */ /* 0x080fe200078e0237 */
[----:B------:R-:W-:Y:S01]  /*6dd0*/  PRMT R131, R126, 0x8880, RZ ;  /* 0x000088807e837816 */ /* 0x000fe200000000ff */
[----:B------:R-:W-:Y:S01]  /*6de0*/  IMAD R25, R98, R25, RZ ;  /* 0x0000001962197224 */ /* 0x000fe200078e02ff */
[----:B------:R-:W-:Y:S01]  /*6df0*/  SHF.L.U32 R130, R126, 0x10, RZ ;  /* 0x000000107e827819 */ /* 0x000fe200000006ff */
[----:B------:R-:W-:Y:S01]  /*6e00*/  IMAD R24, R101, R102, R24 ;  /* 0x0000006665187224 */ /* 0x000fe200078e0218 */
[----:B------:R-:W-:Y:S01]  /*6e10*/  SHF.R.S32.HI R101, RZ, 0x18, R152 ;  /* 0x00000018ff657819 */ /* 0x000fe20000011498 */
[----:B------:R-:W-:Y:S01]  /*6e20*/  IMAD R26, R98, R26, RZ ;  /* 0x0000001a621a7224 */ /* 0x000fe200078e02ff */
[----:B------:R-:W-:Y:S01]  /*6e30*/  SHF.L.U32 R129, R126, 0x8, RZ ;  /* 0x000000087e817819 */ /* 0x000fe200000006ff */
[----:B------:R-:W-:Y:S01]  /*6e40*/  IMAD R27, R98, R27, RZ ;  /* 0x0000001b621b7224 */ /* 0x000fe200078e02ff */
[----:B------:R-:W-:Y:S01]  /*6e50*/  PRMT R128, R127, 0x8880, RZ ;  /* 0x000088807f807816 */ /* 0x000fe200000000ff */
[----:B------:R-:W-:Y:S01]  /*6e60*/  IMAD R25, R100, R102, R25 ;  /* 0x0000006664197224 */ /* 0x000fe200078e0219 */
[----:B------:R-:W-:Y:S01]  /*6e70*/  SHF.R.S32.HI R100, RZ, 0x18, R148 ;  /* 0x00000018ff647819 */ /* 0x000fe20000011494 */
[C---:B------:R-:W-:Y:S01]  /*6e80*/  IMAD R28, R98.reuse, R28, RZ ;  /* 0x0000001c621c7224 */ /* 0x040fe200078e02ff */
[----:B------:R-:W-:Y:S01]  /*6e90*/  SHF.R.S32.HI R123, RZ, 0x18, R126 ;  /* 0x00000018ff7b7819 */ /* 0x000fe2000001147e */
[-C--:B------:R-:W-:Y:S01]  /*6ea0*/  IMAD R26, R101, R102.reuse, R26 ;  /* 0x00000066651a7224 */ /* 0x080fe200078e021a */
[----:B------:R-:W-:Y:S01]  /*6eb0*/  MOV R101, R143 ;  /* 0x0000008f00657202 */ /* 0x000fe20000000f00 */
[C---:B------:R-:W-:Y:S01]  /*6ec0*/  IMAD R29, R98.reuse, R29, RZ ;  /* 0x0000001d621d7224 */ /* 0x040fe200078e02ff */
[----:B------:R-:W-:Y:S01]  /*6ed0*/  SHF.L.U32 R126, R127, 0x10, RZ ;  /* 0x000000107f7e7819 */ /* 0x000fe200000006ff */
[----:B------:R-:W-:Y:S01]  /*6ee0*/  IMAD R27, R117, R102, R27 ;  /* 0x00000066751b7224 */ /* 0x000fe200078e021b */
[----:B------:R-:W-:Y:S01]  /*6ef0*/  SHF.R.S32.HI R124, RZ, 0x18, R127 ;  /* 0x00000018ff7c7819 */ /* 0x000fe2000001147f */
[C---:B------:R-:W-:Y:S01]  /*6f00*/  IMAD R30, R98.reuse, R30, RZ ;  /* 0x0000001e621e7224 */ /* 0x040fe200078e02ff */
[----:B------:R-:W-:Y:S01]  /*6f10*/  I2IP.S8.S32.SAT R185, R23, R22, RZ ;  /* 0x0000001617b97239 */ /* 0x000fe200000014ff */
[----:B------:R-:W-:Y:S01]  /*6f20*/  IMAD R28, R103, R102, R28 ;  /* 0x00000066671c7224 */ /* 0x000fe200078e021c */
[----:B------:R-:W-:Y:S01]  /*6f30*/  I2IP.S8.S32.SAT R186, R75, R74, RZ ;  /* 0x0000004a4bba7239 */ /* 0x000fe200000014ff */
[----:B------:R-:W-:Y:S01]  /*6f40*/  IMAD R31, R98, R31, RZ ;  /* 0x0000001f621f7224 */ /* 0x000fe200078e02ff */
[----:B------:R-:W-:Y:S01]  /*6f50*/  I2IP.S8.S32.SAT R187, R79, R78, RZ ;  /* 0x0000004e4fbb7239 */ /* 0x000fe200000014ff */
[----:B------:R-:W-:Y:S01]  /*6f60*/  IMAD R29, R100, R102, R29 ;  /* 0x00000066641d7224 */ /* 0x000fe200078e021d */
[----:B------:R-:W-:Y:S01]  /*6f70*/  SHF.R.S32.HI R100, RZ, 0x18, R142 ;  /* 0x00000018ff647819 */ /* 0x000fe2000001148e */
[----:B------:R-:W-:Y:S01]  /*6f80*/  IMAD R32, R98, R32, RZ ;  /* 0x0000002062207224 */ /* 0x000fe200078e02ff */
[----:B------:R-:W-:Y:S01]  /*6f90*/  I2IP.S8.S32.SAT R196, R59, R58, RZ ;  /* 0x0000003a3bc47239 */ /* 0x000fe200000014ff */
[----:B------:R-:W-:Y:S01]  /*6fa0*/  IMAD.SHL.U32 R141, R122, 0x100, RZ ;  /* 0x000001007a8d7824 */ /* 0x000fe200078e00ff */
[----:B------:R-:W-:Y:S01]  /*6fb0*/  SHF.R.S32.HI R122, RZ, 0x18, R125 ;  /* 0x00000018ff7a7819 */ /* 0x000fe2000001147d */
[-C--:B------:R-:W-:Y:S01]  /*6fc0*/  IMAD R30, R105, R102.reuse, R30 ;  /* 0x00000066691e7224 */ /* 0x080fe200078e021e */
[----:B------:R-:W-:Y:S01]  /*6fd0*/  SHF.R.S32.HI R105, RZ, 0x18, R136 ;  /* 0x00000018ff697819 */ /* 0x000fe20000011488 */
[----:B------:R-:W-:Y:S01]  /*6fe0*/  IMAD R31, R118, R102, R31 ;  /* 0x00000066761f7224 */ /* 0x000fe200078e021f */
[----:B------:R-:W-:Y:S01]  /*6ff0*/  I2IP.S8.S32.SAT R197, R63, R62, RZ ;  /* 0x0000003e3fc57239 */ /* 0x000fe200000014ff */
[C---:B------:R-:W-:Y:S01]  /*7000*/  IMAD R33, R98.reuse, R33, RZ ;  /* 0x0000002162217224 */ /* 0x040fe200078e02ff */
[----:B------:R-:W-:Y:S01]  /*7010*/  I2IP.S8.S32.SAT R198, R67, R66, RZ ;  /* 0x0000004243c67239 */ /* 0x000fe200000014ff */
[----:B------:R-:W-:Y:S01]  /*7020*/  IMAD R32, R101, R102, R32 ;  /* 0x0000006665207224 */ /* 0x000fe200078e0220 */
[----:B------:R-:W-:Y:S01]  /*7030*/  SHF.R.S32.HI R101, RZ, 0x18, R141 ;  /* 0x00000018ff657819 */ /* 0x000fe2000001148d */
[C---:B------:R-:W-:Y:S01]  /*7040*/  IMAD R34, R98.reuse, R34, RZ ;  /* 0x0000002262227224 */ /* 0x040fe200078e02ff */
[----:B------:R-:W-:Y:S01]  /*7050*/  I2IP.S8.S32.SAT R199, R71, R70, RZ ;  /* 0x0000004647c77239 */ /* 0x000fe200000014ff */
[----:B------:R-:W-:Y:S01]  /*7060*/  IMAD R35, R98, R35, RZ ;  /* 0x0000002362237224 */ /* 0x000fe200078e02ff */
[----:B------:R-:W-:Y:S01]  /*7070*/  I2IP.S8.S32.SAT R200, R43, R42, RZ ;  /* 0x0000002a2bc87239 */ /* 0x000fe200000014ff */
[----:B------:R-:W-:Y:S01]  /*7080*/  IMAD R33, R100, R102, R33 ;  /* 0x0000006664217224 */ /* 0x000fe200078e0221 */
[----:B------:R-:W-:Y:S01]  /*7090*/  SHF.R.S32.HI R100, RZ, 0x18, R138 ;  /* 0x00000018ff647819 */ /* 0x000fe2000001148a */
[C---:B------:R-:W-:Y:S01]  /*70a0*/  IMAD R36, R98.reuse, R36, RZ ;  /* 0x0000002462247224 */ /* 0x040fe200078e02ff */
[----:B------:R-:W-:Y:S01]  /*70b0*/  I2IP.S8.S32.SAT R201, R47, R46, RZ ;  /* 0x0000002e2fc97239 */ /* 0x000fe200000014ff */
[----:B------:R-:W-:Y:S01]  /*70c0*/  IMAD.MOV.U32 R103, RZ, RZ, R140 ;  /* 0x000000ffff677224 */ /* 0x000fe200078e008c */
[----:B------:R-:W-:Y:S01]  /*70d0*/  I2IP.S8.S32.SAT R202, R51, R50, RZ ;  /* 0x0000003233ca7239 */ /* 0x000fe200000014ff */
[----:B------:R-:W-:Y:S01]  /*70e0*/  IMAD R34, R101, R102, R34 ;  /* 0x0000006665227224 */ /* 0x000fe200078e0222 */
[----:B------:R-:W-:Y:S01]  /*70f0*/  MOV R101, R139 ;  /* 0x0000008b00657202 */ /* 0x000fe20000000f00 */
[C---:B------:R-:W-:Y:S01]  /*7100*/  IMAD R37, R98.reuse, R37, RZ ;  /* 0x0000002562257224 */ /* 0x040fe200078e02ff */
[----:B------:R-:W-:Y:S01]  /*7110*/  I2IP.S8.S32.SAT R203, R55, R54, RZ ;  /* 0x0000003637cb7239 */ /* 0x000fe200000014ff */
[----:B------:R-:W-:Y:S01]  /*7120*/  IMAD R35, R119, R102, R35 ;  /* 0x0000006677237224 */ /* 0x000fe200078e0223 */
[----:B------:R-:W-:Y:S01]  /*7130*/  I2IP.S8.S32.SAT R224, R27, R26, RZ ;  /* 0x0000001a1be07239 */ /* 0x000fe200000014ff */
[C---:B------:R-:W-:Y:S01]  /*7140*/  IMAD R38, R98.reuse, R38, RZ ;  /* 0x0000002662267224 */ /* 0x040fe200078e02ff */
[----:B------:R-:W-:Y:S01]  /*7150*/  I2IP.S8.S32.SAT R225, R31, R30, RZ ;  /* 0x0000001e1fe17239 */ /* 0x000fe200000014ff */
[----:B------:R-:W-:Y:S01]  /*7160*/  IMAD R36, R103, R102, R36 ;  /* 0x0000006667247224 */ /* 0x000fe200078e0224 */
[----:B------:R-:W-:Y:S01]  /*7170*/  MOV R103, R134 ;  /* 0x0000008600677202 */ /* 0x000fe20000000f00 */
[----:B------:R-:W-:Y:S01]  /*7180*/  IMAD R39, R98, R39, RZ ;  /* 0x0000002762277224 */ /* 0x000fe200078e02ff */
[----:B------:R-:W-:Y:S01]  /*7190*/  I2IP.S8.S32.SAT R226, R35, R34, RZ ;  /* 0x0000002223e27239 */ /* 0x000fe200000014ff */
[----:B------:R-:W-:Y:S01]  /*71a0*/  IMAD R37, R100, R102, R37 ;  /* 0x0000006664257224 */ /* 0x000fe200078e0225 */
[----:B------:R-:W-:Y:S01]  /*71b0*/  SHF.R.S32.HI R100, RZ, 0x18, R137 ;  /* 0x00000018ff647819 */ /* 0x000fe20000011489 */
[----:B-1----:R-:W-:Y:S01]  /*71c0*/  IMAD R4, R98, R4, RZ ;  /* 0x0000000462047224 */ /* 0x002fe200078e02ff */
[----:B------:R-:W-:Y:S01]  /*71d0*/  I2IP.S8.S32.SAT R184, R3, R0, R184 ;  /* 0x0000000003b87239 */ /* 0x000fe200000014b8 */
[----:B------:R-:W-:Y:S01]  /*71e0*/  IMAD R38, R105, R102, R38 ;  /* 0x0000006669267224 */ /* 0x000fe200078e0226 */
[----:B------:R-:W-:Y:S01]  /*71f0*/  I2IP.S8.S32.SAT R185, R21, R20, R185 ;  /* 0x0000001415b97239 */ /* 0x000fe200000014b9 */
[----:B------:R-:W-:Y:S01]  /*7200*/  IMAD R39, R120, R102, R39 ;  /* 0x0000006678277224 */ /* 0x000fe200078e0227 */
[----:B------:R-:W-:Y:S01]  /*7210*/  I2IP.S8.S32.SAT R186, R73, R72, R186 ;  /* 0x0000004849ba7239 */ /* 0x000fe200000014ba */
[C---:B------:R-:W-:Y:S01]  /*7220*/  IMAD R5, R98.reuse, R5, RZ ;  /* 0x0000000562057224 */ /* 0x040fe200078e02ff */
[----:B------:R-:W-:Y:S01]  /*7230*/  I2IP.S8.S32.SAT R187, R77, R76, R187 ;  /* 0x0000004c4dbb7239 */ /* 0x000fe200000014bb */
[----:B------:R-:W-:Y:S01]  /*7240*/  IMAD R4, R101, R102, R4 ;  /* 0x0000006665047224 */ /* 0x000fe200078e0204 */
[----:B------:R-:W-:Y:S01]  /*7250*/  SHF.R.S32.HI R101, RZ, 0x18, R135 ;  /* 0x00000018ff657819 */ /* 0x000fe20000011487 */
[----:B------:R-:W-:Y:S01]  /*7260*/  IMAD.U32 R133, R125, 0x10000, RZ ;  /* 0x000100007d857824 */ /* 0x000fe200078e00ff */
[----:B------:R-:W-:Y:S01]  /*7270*/  I2IP.S8.S32.SAT R227, R39, R38, RZ ;  /* 0x0000002627e37239 */ /* 0x000fe200000014ff */
[C---:B------:R-:W-:Y:S01]  /*7280*/  IMAD R6, R98.reuse, R6, RZ ;  /* 0x0000000662067224 */ /* 0x040fe200078e02ff */
[----:B------:R-:W-:Y:S01]  /*7290*/  I2IP.S8.S32.SAT R196, R57, R56, R196 ;  /* 0x0000003839c47239 */ /* 0x000fe200000014c4 */
[----:B------:R-:W-:Y:S01]  /*72a0*/  IMAD R7, R98, R7, RZ ;  /* 0x0000000762077224 */ /* 0x000fe200078e02ff */
[----:B------:R-:W-:Y:S01]  /*72b0*/  I2IP.S8.S32.SAT R197, R61, R60, R197 ;  /* 0x0000003c3dc57239 */ /* 0x000fe200000014c5 */
[----:B------:R-:W-:Y:S01]  /*72c0*/  IMAD R5, R100, R102, R5 ;  /* 0x0000006664057224 */ /* 0x000fe200078e0205 */
[----:B------:R-:W-:Y:S01]  /*72d0*/  SHF.R.S32.HI R100, RZ, 0x18, R133 ;  /* 0x00000018ff647819 */ /* 0x000fe20000011485 */
[C---:B------:R-:W-:Y:S01]  /*72e0*/  IMAD R8, R98.reuse, R8, RZ ;  /* 0x0000000862087224 */ /* 0x040fe200078e02ff */
[----:B------:R-:W-:Y:S01]  /*72f0*/  UIADD3 UR5, UPT, UPT, UR5, 0xd0, URZ ;  /* 0x000000d005057890 */ /* 0x000fe2000fffe0ff */
[-C--:B------:R-:W-:Y:S01]  /*7300*/  IMAD R6, R101, R102.reuse, R6 ;  /* 0x0000006665067224 */ /* 0x080fe200078e0206 */
[----:B------:R-:W-:Y:S01]  /*7310*/  SHF.R.S32.HI R101, RZ, 0x18, R132 ;  /* 0x00000018ff657819 */ /* 0x000fe20000011484 */
[C---:B------:R-:W-:Y:S01]  /*7320*/  IMAD R9, R98.reuse, R9, RZ ;  /* 0x0000000962097224 */ /* 0x040fe200078e02ff */
[----:B------:R-:W-:Y:S01]  /*7330*/  UPRMT UR5, UR37, 0x654, UR5 ;  /* 0x0000065425057896 */ /* 0x000fe20008000005 */
[----:B------:R-:W-:Y:S01]  /*7340*/  IMAD R7, R121, R102, R7 ;  /* 0x0000006679077224 */ /* 0x000fe200078e0207 */
[----:B------:R-:W-:Y:S01]  /*7350*/  I2IP.S8.S32.SAT R198, R65, R64, R198 ;  /* 0x0000004041c67239 */ /* 0x000fe200000014c6 */
[----:B------:R-:W-:Y:S01]  /*7360*/  IMAD R8, R103, R102, R8 ;  /* 0x0000006667087224 */ /* 0x000fe200078e0208 */
[----:B------:R-:W-:Y:S01]  /*7370*/  MOV R103, R131 ;  /* 0x0000008300677202 */ /* 0x000fe20000000f00 */
[----:B------:R-:W-:Y:S01]  /*7380*/  IMAD R10, R98, R10, RZ ;  /* 0x0000000a620a7224 */ /* 0x000fe200078e02ff */
[----:B------:R-:W-:Y:S01]  /*7390*/  I2IP.S8.S32.SAT R6, R7, R6, RZ ;  /* 0x0000000607067239 */ /* 0x000fe200000014ff */
[----:B------:R-:W-:Y:S01]  /*73a0*/  IMAD R9, R100, R102, R9 ;  /* 0x0000006664097224 */ /* 0x000fe200078e0209 */
[----:B------:R-:W-:Y:S01]  /*73b0*/  SHF.R.S32.HI R100, RZ, 0x18, R130 ;  /* 0x00000018ff647819 */ /* 0x000fe20000011482 */
[C---:B------:R-:W-:Y:S01]  /*73c0*/  IMAD R11, R98.reuse, R11, RZ ;  /* 0x0000000b620b7224 */ /* 0x040fe200078e02ff */
[----:B------:R-:W-:Y:S01]  /*73d0*/  I2IP.S8.S32.SAT R199, R69, R68, R199 ;  /* 0x0000004445c77239 */ /* 0x000fe200000014c7 */
[C---:B------:R-:W-:Y:S01]  /*73e0*/  IMAD R12, R98.reuse, R12, RZ ;  /* 0x0000000c620c7224 */ /* 0x040fe200078e02ff */
[----:B------:R-:W-:Y:S01]  /*73f0*/  I2IP.S8.S32.SAT R200, R41, R40, R200 ;  /* 0x0000002829c87239 */ /* 0x000fe200000014c8 */
[----:B------:R-:W-:Y:S01]  /*7400*/  IMAD R10, R101, R102, R10 ;  /* 0x00000066650a7224 */ /* 0x000fe200078e020a */
[----:B------:R-:W-:Y:S01]  /*7410*/  SHF.R.S32.HI R101, RZ, 0x18, R129 ;  /* 0x00000018ff657819 */ /* 0x000fe20000011481 */
[----:B------:R-:W-:Y:S01]  /*7420*/  IMAD R13, R98, R13, RZ ;  /* 0x0000000d620d7224 */ /* 0x000fe200078e02ff */
[----:B------:R-:W-:Y:S01]  /*7430*/  I2IP.S8.S32.SAT R201, R45, R44, R201 ;  /* 0x0000002c2dc97239 */ /* 0x000fe200000014c9 */
[----:B------:R-:W-:Y:S01]  /*7440*/  IMAD R11, R122, R102, R11 ;  /* 0x000000667a0b7224 */ /* 0x000fe200078e020b */
[----:B------:R-:W-:Y:S01]  /*7450*/  I2IP.S8.S32.SAT R202, R49, R48, R202 ;  /* 0x0000003031ca7239 */ /* 0x000fe200000014ca */
[----:B------:R-:W-:Y:S01]  /*7460*/  IMAD R12, R103, R102, R12 ;  /* 0x00000066670c7224 */ /* 0x000fe200078e020c */
[----:B------:R-:W-:Y:S01]  /*7470*/  MOV R103, R128 ;  /* 0x0000008000677202 */ /* 0x000fe20000000f00 */
[----:B------:R-:W-:Y:S01]  /*7480*/  IMAD R14, R98, R14, RZ ;  /* 0x0000000e620e7224 */ /* 0x000fe200078e02ff */
[----:B------:R-:W-:Y:S01]  /*7490*/  I2IP.S8.S32.SAT R10, R11, R10, RZ ;  /* 0x0000000a0b0a7239 */ /* 0x000fe200000014ff */
[----:B------:R-:W-:Y:S01]  /*74a0*/  IMAD.SHL.U32 R125, R127, 0x100, RZ ;  /* 0x000001007f7d7824 */ /* 0x000fe200078e00ff */
[----:B------:R-:W-:Y:S01]  /*74b0*/  I2IP.S8.S32.SAT R203, R53, R52, R203 ;  /* 0x0000003435cb7239 */ /* 0x000fe200000014cb */
        /* <DEDUP_REMOVED lines=8> */
[C---:B------:R-:W-:Y:S01]  /*7540*/  IMAD R17, R98.reuse, R17, RZ ;  /* 0x0000001162117224 */ /* 0x040fe200078e02ff */
[----:B------:R-:W-:Y:S01]  /*7550*/  I2IP.S8.S32.SAT R226, R33, R32, R226 ;  /* 0x0000002021e27239 */ /* 0x000fe200000014e2 */
[----:B------:R-:W-:Y:S01]  /*7560*/  IMAD R15, R123, R102, R15 ;  /* 0x000000667b0f7224 */ /* 0x000fe200078e020f */
[----:B------:R-:W-:Y:S01]  /*7570*/  I2IP.S8.S32.SAT R227, R37, R36, R227 ;  /* 0x0000002425e37239 */ /* 0x000fe200000014e3 */
[----:B------:R-:W-:Y:S01]  /*7580*/  IMAD R16, R103, R102, R16 ;  /* 0x0000006667107224 */ /* 0x000fe200078e0210 */
[----:B------:R-:W-:Y:S01]  /*7590*/  I2IP.S8.S32.SAT R125, R9, R8, R10 ;  /* 0x00000008097d7239 */ /* 0x000fe2000000140a */
[----:B------:R-:W-:Y:S01]  /*75a0*/  IMAD R18, R98, R18, RZ ;  /* 0x0000001262127224 */ /* 0x000fe200078e02ff */
[----:B------:R-:W-:Y:S01]  /*75b0*/  I2IP.S8.S32.SAT R14, R15, R14, RZ ;  /* 0x0000000e0f0e7239 */ /* 0x000fe200000014ff */
[----:B------:R-:W-:Y:S01]  /*75c0*/  IMAD R17, R100, R102, R17 ;  /* 0x0000006664117224 */ /* 0x000fe200078e0211 */
[----:B------:R-:W-:Y:S01]  /*75d0*/  NOP ;  /* 0x0000000000007918 */ /* 0x000fe20000000000 */
[----:B------:R-:W-:Y:S01]  /*75e0*/  IMAD R19, R98, R19, RZ ;  /* 0x0000001362137224 */ /* 0x000fe200078e02ff */
[----:B------:R-:W-:Y:S01]  /*75f0*/  I2IP.S8.S32.SAT R126, R13, R12, R14 ;  /* 0x0000000c0d7e7239 */ /* 0x000fe2000000140e */
[-C--:B------:R-:W-:Y:S01]  /*7600*/  IMAD R18, R101, R102.reuse, R18 ;  /* 0x0000006665127224 */ /* 0x080fe200078e0212 */
[----:B------:R-:W-:Y:S01]  /*7610*/  SYNCS.ARRIVE.TRANS64.RED.A1T0 RZ, [UR5], RZ ;  /* 0x000000ffffff79a7 */ /* 0x000fe20008100405 */
[----:B------:R1:W-:Y:S01]  /*7620*/  STS.128 [R212+UR41+0x2a00], R184 ;  /* 0x002a00b8d4007988 */ /* 0x0003e20008000c29 */
[----:B------:R-:W-:Y:S01]  /*7630*/  IMAD R19, R124, R102, R19 ;  /* 0x000000667c137224 */ /* 0x000fe200078e0213 */
[----:B------:R-:W-:Y:S01]  /*7640*/  I2IP.S8.S32.SAT R124, R5, R4, R6 ;  /* 0x00000004057c7239 */ /* 0x000fe20000001406 */
[----:B------:R-:W-:Y:S01]  /*7650*/  BSSY.RECONVERGENT B0, `(.L_x_99) ;  /* 0x0000031000007945 */ /* 0x000fe20003800200 */
[----:B------:R-:W-:Y:S02]  /*7660*/  IADD3 R96, PT, PT, R96, 0x1, RZ ;  /* 0x0000000160607810 */ /* 0x000fe40007ffe0ff */
[----:B------:R-:W-:Y:S02]  /*7670*/  I2IP.S8.S32.SAT R18, R19, R18, RZ ;  /* 0x0000001213127239 */ /* 0x000fe400000014ff */
[----:B------:R1:W-:Y:S02]  /*7680*/  STS.128 [R212+UR41+0x3200], R196 ;  /* 0x003200c4d4007988 */ /* 0x0003e40008000c29 */
[----:B------:R-:W-:Y:S06]  /*7690*/  I2IP.S8.S32.SAT R127, R17, R16, R18 ;  /* 0x00000010117f7239 */ /* 0x000fec0000001412 */
[----:B------:R1:W-:Y:S08]  /*76a0*/  STS.128 [R212+UR41+0x3a00], R200 ;  /* 0x003a00c8d4007988 */ /* 0x0003f00008000c29 */
[----:B------:R1:W-:Y:S08]  /*76b0*/  STS.128 [R212+UR41+0x4200], R224 ;  /* 0x004200e0d4007988 */ /* 0x0003f00008000c29 */
[----:B------:R1:W-:Y:S01]  /*76c0*/  STS.128 [R212+UR41+0x4a00], R124 ;  /* 0x004a007cd4007988 */ /* 0x0003e20008000c29 */
[----:B------:R-:W-:Y:S01]  /*76d0*/  @!PT LDS RZ, [RZ] ;  /* 0x00000000fffff984 */ /* 0x000fe20000000800 */
[----:B------:R-:W-:Y:S01]  /*76e0*/  @!PT LDS RZ, [RZ] ;  /* 0x00000000fffff984 */ /* 0x000fe20000000800 */
[----:B------:R-:W-:Y:S01]  /*76f0*/  @!PT LDS RZ, [RZ] ;  /* 0x00000000fffff984 */ /* 0x000fe20000000800 */
[----:B------:R-:W-:Y:S01]  /*7700*/  @!PT LDS RZ, [RZ] ;  /* 0x00000000fffff984 */ /* 0x000fe20000000800 */
[----:B------:R3:W-:Y:S07]  /*7710*/  MEMBAR.ALL.CTA ;  /* 0x0000000000007992 */ /* 0x0007ee0000008000 */
[----:B---3--:R-:W3:Y:S02]  /*7720*/  FENCE.VIEW.ASYNC.S ;  /* 0x00000000000073c6 */ /* 0x008ee40000000000 */
[----:B---3--:R-:W-:Y:S06]  /*7730*/  BAR.SYNC.DEFER_BLOCKING 0x1, 0x80 ;  /* 0x0042000000007b1d */ /* 0x008fec0000010000 */
[----:B------:R-:W-:Y:S05]  /*7740*/  @P0 BRA `(.L_x_100) ;  /* 0x0000000000840947 */ /* 0x000fea0003800000 */
[----:B------:R-:W-:Y:S01]  /*7750*/  UIADD3 UR4, UPT, UPT, UR41, 0x2a00, URZ ;  /* 0x00002a0029047890 */ /* 0x000fe2000fffe0ff */
[----:B------:R-:W-:Y:S01]  /*7760*/  R2UR UR13, R205 ;  /* 0x00000000cd0d72ca */ /* 0x000fe200000e0000 */
[----:B------:R-:W-:Y:S01]  /*7770*/  UIADD3 UR24, UP0, UPT, UR44, 0x680, URZ ;  /* 0x000006802c187890 */ /* 0x000fe2000ff1e0ff */
[----:B------:R-:W-:Y:S01]  /*7780*/  R2UR UR14, R207 ;  /* 0x00000000cf0e72ca */ /* 0x000fe200000e0000 */
[----:B------:R-:W-:Y:S01]  /*7790*/  UMOV UR15, UR36 ;  /* 0x00000024000f7c82 */ /* 0x000fe20008000000 */
[----:B------:R-:W-:Y:S01]  /*77a0*/  UIADD3 UR8, UPT, UPT, UR41, 0x3200, URZ ;  /* 0x0000320029087890 */ /* 0x000fe2000fffe0ff */
[----:B------:R-:W-:Y:S01]  /*77b0*/  IMAD.U32 R218, RZ, RZ, UR4 ;  /* 0x00000004ffda7e24 */ /* 0x000fe2000f8e00ff */
[----:B------:R-:W-:Y:S01]  /*77c0*/  UIADD3.X UR25, UPT, UPT, URZ, UR45, URZ, UP0, !UPT ;  /* 0x0000002dff197290 */ /* 0x000fe200087fe4ff */
[----:B------:R-:W-:Y:S01]  /*77d0*/  UMOV UR11, UR36 ;  /* 0x00000024000b7c82 */ /* 0x000fe20008000000 */
[----:B------:R-:W-:Y:S02]  /*77e0*/  UIADD3 UR4, UPT, UPT, UR41, 0x3a00, URZ ;  /* 0x00003a0029047890 */ /* 0x000fe4000fffe0ff */
[----:B------:R-:W-:Y:S01]  /*77f0*/  R2UR UR12, R218 ;  /* 0x00000000da0c72ca */ /* 0x000fe200000e0000 */
[----:B------:R-:W-:Y:S01]  /*7800*/  UMOV UR7, UR36 ;  /* 0x0000002400077c82 */ /* 0x000fe20008000000 */
[----:B------:R-:W-:Y:S02]  /*7810*/  UIADD3 UR20, UPT, UPT, UR41, 0x4200, URZ ;  /* 0x0000420029147890 */ /* 0x000fe4000fffe0ff */
[----:B------:R-:W-:Y:S02]  /*7820*/  UIMAD UR13, UR13, 0xa0, URZ ;  /* 0x000000a00d0d78a4 */ /* 0x000fe4000f8e02ff */
[----:B------:R-:W-:Y:S02]  /*7830*/  USHF.L.U32 UR14, UR14, 0x6, URZ ;  /* 0x000000060e0e7899 */ /* 0x000fe400080006ff */
[----:B------:R-:W-:Y:S02]  /*7840*/  UIADD3 UR9, UPT, UPT, UR13, 0x20, URZ ;  /* 0x000000200d097890 */ /* 0x000fe4000fffe0ff */
[----:B------:R-:W-:Y:S02]  /*7850*/  UIADD3 UR5, UPT, UPT, UR13, 0x40, URZ ;  /* 0x000000400d057890 */ /* 0x000fe4000fffe0ff */
[----:B------:R-:W-:Y:S01]  /*7860*/  UIADD3 UR21, UPT, UPT, UR13, 0x60, URZ ;  /* 0x000000600d157890 */ /* 0x000fe2000fffe0ff */
[----:B------:R-:W-:Y:S02]  /*7870*/  UMOV UR10, UR14 ;  /* 0x0000000e000a7c82 */ /* 0x000fe40008000000 */
[----:B------:R3:W-:Y:S01]  /*7880*/  UTMASTG.3D [UR12], [UR24] ;  /* 0x0000000c180073b5 */ /* 0x0007e20008010000 */
[----:B------:R-:W-:Y:S01]  /*7890*/  UMOV UR6, UR14 ;  /* 0x0000000e00067c82 */ /* 0x000fe20008000000 */
[----:B------:R-:W-:Y:S01]  /*78a0*/  UMOV UR23, UR36 ;  /* 0x0000002400177c82 */ /* 0x000fe20008000000 */
[----:B------:R-:W-:Y:S01]  /*78b0*/  UMOV UR22, UR14 ;  /* 0x0000000e00167c82 */ /* 0x000fe20008000000 */
[----:B------:R-:W-:Y:S02]  /*78c0*/  UIADD3 UR16, UPT, UPT, UR41, 0x4a00, URZ ;  /* 0x00004a0029107890 */ /* 0x000fe4000fffe0ff */
[----:B------:R-:W-:Y:S01]  /*78d0*/  UIADD3 UR17, UPT, UPT, UR13, 0x80, URZ ;  /* 0x000000800d117890 */ /* 0x000fe2000fffe0ff */
[----:B------:R3:W-:Y:S01]  /*78e0*/  UTMASTG.3D [UR8], [UR24] ;  /* 0x00000008180073b5 */ /* 0x0007e20008010000 */
[----:B------:R-:W-:Y:S01]  /*78f0*/  UMOV UR19, UR36 ;  /* 0x0000002400137c82 */ /* 0x000fe20008000000 */
[----:B------:R-:W-:Y:S01]  /*7900*/  UMOV UR18, UR14 ;  /* 0x0000000e00127c82 */ /* 0x000fe20008000000 */
[----:B------:R3:W-:Y:S01]  /*7910*/  UTMASTG.3D [UR4], [UR24] ;  /* 0x00000004180073b5 */ /* 0x0007e20008010000 */
[----:B------:R3:W-:Y:S04]  /*7920*/  UTMASTG.3D [UR20], [UR24] ;  /* 0x00000014180073b5 */ /* 0x0007e80008010000 */
[----:B------:R3:W-:Y:S01]  /*7930*/  UTMASTG.3D [UR16], [UR24] ;  /* 0x00000010180073b5 */ /* 0x0007e20008010000 */
[----:B------:R0:W-:Y:S01]  /*7940*/  UTMACMDFLUSH ;  /* 0x00000000000079b7 */ /* 0x0001e20000000000 */
[----:B---3--:R-:W-:Y:S04]  /*7950*/  DEPBAR.LE SB0, 0x0 ;  /* 0x000080000000791a */ /* 0x008fe80000000000 */
.L_x_100:
[----:B------:R-:W-:Y:S05]  /*7960*/  BSYNC.RECONVERGENT B0 ;  /* 0x0000000000007941 */ /* 0x000fea0003800200 */
.L_x_99:
[----:B------:R-:W-:Y:S01]  /*7970*/  BAR.SYNC.DEFER_BLOCKING 0x1, 0x80 ;  /* 0x0042000000007b1d */ /* 0x000fe20000010000 */
[----:B------:R-:W-:Y:S01]  /*7980*/  ISETP.NE.AND P2, PT, R219, RZ, PT ;  /* 0x000000ffdb00720c */ /* 0x000fe20003f45270 */
[----:B------:R-:W-:Y:S01]  /*7990*/  IMAD.IADD R205, R95, 0x1, R181 ;  /* 0x000000015fcd7824 */ /* 0x000fe200078e02b5 */
[----:B------:R-:W-:Y:S01]  /*79a0*/  ISETP.NE.AND P0, PT, R220, 0x2, PT ;  /* 0x00000002dc00780c */ /* 0x000fe20003f05270 */
[----:B------:R-:W-:Y:S01]  /*79b0*/  IMAD.IADD R207, R97, 0x1, R204 ;  /* 0x0000000161cf7824 */ /* 0x000fe200078e02cc */
[----:B------:R-:W-:Y:S02]  /*79c0*/  ISETP.NE.AND P1, PT, R96, 0x4, PT ;  /* 0x000000046000780c */ /* 0x000fe40003f25270 */
[----:B------:R-:W-:Y:S02]  /*79d0*/  SEL R3, RZ, 0x1, P0 ;  /* 0x00000001ff037807 */ /* 0x000fe40000000000 */
[----:B------:R-:W-:Y:S02]  /*79e0*/  SEL R0, RZ, 0x1, P1 ;  /* 0x00000001ff007807 */ /* 0x000fe40000800000 */
[----:B------:R-:W-:Y:S02]  /*79f0*/  LOP3.LUT R216, R216, R3, RZ, 0x3c, !PT ;  /* 0x00000003d8d87212 */ /* 0x000fe400078e3cff */
[----:B------:R-:W-:Y:S02]  /*7a00*/  LOP3.LUT R217, R217, R0, RZ, 0x3c, !PT ;  /* 0x00000000d9d97212 */ /* 0x000fe400078e3cff */
[----:B------:R-:W-:Y:S02]  /*7a10*/  @P2 R2UR UR36, R214 ;  /* 0x00000000d62422ca */ /* 0x000fe400000e0000 */
[----:B------:R-:W-:Y:S02]  /*7a20*/  SEL R220, R220, RZ, P0 ;  /* 0x000000ffdcdc7207 */ /* 0x000fe40000000000 */
[----:B------:R-:W-:Y:S01]  /*7a30*/  SEL R96, R96, RZ, P1 ;  /* 0x000000ff60607207 */ /* 0x000fe20000800000 */
[----:B------:R-:W-:Y:S10]  /*7a40*/  @P2 BRA `(.L_x_101) ;  /* 0xffffffd000242947 */ /* 0x000ff4000383ffff */
[----:B------:R-:W-:Y:S05]  /*7a50*/  EXIT ;  /* 0x000000000000794d */ /* 0x000fea0003800000 */
.L_x_19:
[----:B--2---:R2:W1:Y:S02]  /*7a60*/  SYNCS.PHASECHK.TRANS64.TRYWAIT P0, [R3+URZ+0x100], R2 ;  /* 0x00010002030075a7 */ /* 0x00446400080011ff */
[----:B-1----:R-:W-:Y:S05]  /*7a70*/  @!P0 NANOSLEEP.SYNCS 0x989680 ;  /* 0x009896800000895d */ /* 0x002fea0003900000 */
[----:B------:R-:W1:Y:S02]  /*7a80*/  @!P0 SYNCS.PHASECHK.TRANS64 P0, [R3+URZ+0x100], R2 ;  /* 0x00010002030085a7 */ /* 0x000e6400080010ff */
[----:B-1----:R-:W-:Y:S05]  /*7a90*/  @!P0 BRA `(.L_x_19) ;  /* 0xfffffffc00f08947 */ /* 0x002fea000383ffff */
[----:B------:R-:W-:Y:S05]  /*7aa0*/  BRA `(.L_x_102) ;  /* 0xffffff9800cc7947 */ /* 0x000fea000383ffff */
.L_x_22:
[----:B-1----:R-:W-:Y:S07]  /*7ab0*/  MOV R2, UR33 ;  /* 0x0000002100027c02 */ /* 0x002fee0008000f00 */
.L_x_103:
[----:B-1----:R1:W2:Y:S02]  /*7ac0*/  SYNCS.PHASECHK.TRANS64.TRYWAIT P0, [R2+URZ+0x38], R5 ;  /* 0x00003805020075a7 */ /* 0x0022a400080011ff */
[----:B--2---:R-:W-:Y:S05]  /*7ad0*/  @!P0 NANOSLEEP.SYNCS 0x989680 ;  /* 0x009896800000895d */ /* 0x004fea0003900000 */
[----:B------:R-:W2:Y:S02]  /*7ae0*/  @!P0 SYNCS.PHASECHK.TRANS64 P0, [R2+URZ+0x38], R5 ;  /* 0x00003805020085a7 */ /* 0x000ea400080010ff */
[----:B--2---:R-:W-:Y:S05]  /*7af0*/  @!P0 BRA `(.L_x_103) ;  /* 0xfffffffc00f08947 */ /* 0x004fea000383ffff */
[----:B------:R-:W-:Y:S05]  /*7b00*/  BRA `(.L_x_21) ;  /* 0xffffff9c001c7947 */ /* 0x000fea000383ffff */
.L_x_28:
[----:B-1----:R-:W-:Y:S07]  /*7b10*/  MOV R2, UR17 ;  /* 0x0000001100027c02 */ /* 0x002fee0008000f00 */
.L_x_104:
[----:B-1----:R1:W2:Y:S02]  /*7b20*/  SYNCS.PHASECHK.TRANS64.TRYWAIT P0, [R2+URZ+0x38], R5 ;  /* 0x00003805020075a7 */ /* 0x0022a400080011ff */
[----:B--2---:R-:W-:Y:S05]  /*7b30*/  @!P0 NANOSLEEP.SYNCS 0x989680 ;  /* 0x009896800000895d */ /* 0x004fea0003900000 */
[----:B------:R-:W2:Y:S02]  /*7b40*/  @!P0 SYNCS.PHASECHK.TRANS64 P0, [R2+URZ+0x38], R5 ;  /* 0x00003805020085a7 */ /* 0x000ea400080010ff */
[----:B--2---:R-:W-:Y:S05]  /*7b50*/  @!P0 BRA `(.L_x_104) ;  /* 0xfffffffc00f08947 */ /* 0x004fea000383ffff */
[----:B------:R-:W-:Y:S05]  /*7b60*/  BRA `(.L_x_27) ;  /* 0xffffff9c00c47947 */ /* 0x000fea000383ffff */
.L_x_32:
[----:B-1----:R1:W2:Y:S02]  /*7b70*/  SYNCS.PHASECHK.TRANS64.TRYWAIT P0, [R2+URZ+0x90], R3 ;  /* 0x00009003020075a7 */ /* 0x0022a400080011ff */
[----:B--2---:R-:W-:Y:S05]  /*7b80*/  @!P0 NANOSLEEP.SYNCS 0x989680 ;  /* 0x009896800000895d */ /* 0x004fea0003900000 */
[----:B------:R-:W2:Y:S02]  /*7b90*/  @!P0 SYNCS.PHASECHK.TRANS64 P0, [R2+URZ+0x90], R3 ;  /* 0x00009003020085a7 */ /* 0x000ea400080010ff */
[----:B--2---:R-:W-:Y:S05]  /*7ba0*/  @!P0 BRA `(.L_x_32) ;  /* 0xfffffffc00f08947 */ /* 0x004fea000383ffff */
[----:B------:R-:W-:Y:S05]  /*7bb0*/  BRA `(.L_x_105) ;  /* 0xffffffa000547947 */ /* 0x000fea000383ffff */
.L_x_36:
[----:B----4-:R-:W-:-:S07]  /*7bc0*/  MOV R0, UR5 ;  /* 0x0000000500007c02 */ /* 0x010fce0008000f00 */
.L_x_106:
[----:B-1----:R1:W2:Y:S02]  /*7bd0*/  SYNCS.PHASECHK.TRANS64.TRYWAIT P0, [R0+URZ], R3 ;  /* 0x00000003000075a7 */ /* 0x0022a400080011ff */
[----:B--2---:R-:W-:Y:S05]  /*7be0*/  @!P0 NANOSLEEP.SYNCS 0x989680 ;  /* 0x009896800000895d */ /* 0x004fea0003900000 */
[----:B------:R-:W2:Y:S02]  /*7bf0*/  @!P0 SYNCS.PHASECHK.TRANS64 P0, [R0+URZ], R3 ;  /* 0x00000003000085a7 */ /* 0x000ea400080010ff */
[----:B--2---:R-:W-:Y:S05]  /*7c00*/  @!P0 BRA `(.L_x_106) ;  /* 0xfffffffc00f08947 */ /* 0x004fea000383ffff */
[----:B------:R-:W-:Y:S05]  /*7c10*/  BRA `(.L_x_107) ;  /* 0xffffffa400c47947 */ /* 0x000fea000383ffff */
.L_x_37:
[----:B----4-:R-:W-:-:S07]  /*7c20*/  MOV R0, UR5 ;  /* 0x0000000500007c02 */ /* 0x010fce0008000f00 */
.L_x_108:
[----:B-1----:R1:W2:Y:S02]  /*7c30*/  SYNCS.PHASECHK.TRANS64.TRYWAIT P0, [R0+URZ], R3 ;  /* 0x00000003000075a7 */ /* 0x0022a400080011ff */
[----:B--2---:R-:W-:Y:S05]  /*7c40*/  @!P0 NANOSLEEP.SYNCS 0x989680 ;  /* 0x009896800000895d */ /* 0x004fea0003900000 */
[----:B------:R-:W2:Y:S02]  /*7c50*/  @!P0 SYNCS.PHASECHK.TRANS64 P0, [R0+URZ], R3 ;  /* 0x00000003000085a7 */ /* 0x000ea400080010ff */
[----:B--2---:R-:W-:Y:S05]  /*7c60*/  @!P0 BRA `(.L_x_108) ;  /* 0xfffffffc00f08947 */ /* 0x004fea000383ffff */
[----:B------:R-:W-:Y:S05]  /*7c70*/  BRA `(.L_x_109) ;  /* 0xffffffa400d07947 */ /* 0x000fea000383ffff */
.L_x_38:
[----:B----4-:R-:W-:-:S07]  /*7c80*/  MOV R0, UR5 ;  /* 0x0000000500007c02 */ /* 0x010fce0008000f00 */
.L_x_110:
[----:B-1----:R1:W2:Y:S02]  /*7c90*/  SYNCS.PHASECHK.TRANS64.TRYWAIT P0, [R0+URZ], R3 ;  /* 0x00000003000075a7 */ /* 0x0022a400080011ff */
[----:B--2---:R-:W-:Y:S05]  /*7ca0*/  @!P0 NANOSLEEP.SYNCS 0x989680 ;  /* 0x009896800000895d */ /* 0x004fea0003900000 */
[----:B------:R-:W2:Y:S02]  /*7cb0*/  @!P0 SYNCS.PHASECHK.TRANS64 P0, [R0+URZ], R3 ;  /* 0x00000003000085a7 */ /* 0x000ea400080010ff */
[----:B--2---:R-:W-:Y:S05]  /*7cc0*/  @!P0 BRA `(.L_x_110) ;  /* 0xfffffffc00f08947 */ /* 0x004fea000383ffff */
[----:B------:R-:W-:Y:S05]  /*7cd0*/  BRA `(.L_x_111) ;  /* 0xffffffa400dc7947 */ /* 0x000fea000383ffff */
.L_x_39:
[----:B----4-:R-:W-:-:S07]  /*7ce0*/  MOV R0, UR5 ;  /* 0x0000000500007c02 */ /* 0x010fce0008000f00 */
.L_x_112:
[----:B-1----:R1:W2:Y:S02]  /*7cf0*/  SYNCS.PHASECHK.TRANS64.TRYWAIT P0, [R0+URZ], R3 ;  /* 0x00000003000075a7 */ /* 0x0022a400080011ff */
[----:B--2---:R-:W-:Y:S05]  /*7d00*/  @!P0 NANOSLEEP.SYNCS 0x989680 ;  /* 0x009896800000895d */ /* 0x004fea0003900000 */
[----:B------:R-:W2:Y:S02]  /*7d10*/  @!P0 SYNCS.PHASECHK.TRANS64 P0, [R0+URZ], R3 ;  /* 0x00000003000085a7 */ /* 0x000ea400080010ff */
[----:B--2---:R-:W-:Y:S05]  /*7d20*/  @!P0 BRA `(.L_x_112) ;  /* 0xfffffffc00f08947 */ /* 0x004fea000383ffff */
[----:B------:R-:W-:Y:S05]  /*7d30*/  BRA `(.L_x_113) ;  /* 0xffffffa400e87947 */ /* 0x000fea000383ffff */
.L_x_40:
[----:B----4-:R-:W-:-:S07]  /*7d40*/  MOV R0, UR5 ;  /* 0x0000000500007c02 */ /* 0x010fce0008000f00 */
.L_x_114:
[----:B-1----:R1:W2:Y:S02]  /*7d50*/  SYNCS.PHASECHK.TRANS64.TRYWAIT P0, [R0+URZ], R3 ;  /* 0x00000003000075a7 */ /* 0x0022a400080011ff */
[----:B--2---:R-:W-:Y:S05]  /*7d60*/  @!P0 NANOSLEEP.SYNCS 0x989680 ;  /* 0x009896800000895d */ /* 0x004fea0003900000 */
[----:B------:R-:W2:Y:S02]  /*7d70*/  @!P0 SYNCS.PHASECHK.TRANS64 P0, [R0+URZ], R3 ;  /* 0x00000003000085a7 */ /* 0x000ea400080010ff */
[----:B--2---:R-:W-:Y:S05]  /*7d80*/  @!P0 BRA `(.L_x_114) ;  /* 0xfffffffc00f08947 */ /* 0x004fea000383ffff */
[----:B------:R-:W-:Y:S05]  /*7d90*/  BRA `(.L_x_115) ;  /* 0xffffffa400f47947 */ /* 0x000fea000383ffff */
.L_x_41:
[----:B----4-:R-:W-:-:S07]  /*7da0*/  MOV R0, UR5 ;  /* 0x0000000500007c02 */ /* 0x010fce0008000f00 */
.L_x_116:
[----:B-1----:R1:W2:Y:S02]  /*7db0*/  SYNCS.PHASECHK.TRANS64.TRYWAIT P0, [R0+URZ], R3 ;  /* 0x00000003000075a7 */ /* 0x0022a400080011ff */
[----:B--2---:R-:W-:Y:S05]  /*7dc0*/  @!P0 NANOSLEEP.SYNCS 0x989680 ;  /* 0x009896800000895d */ /* 0x004fea0003900000 */
[----:B------:R-:W2:Y:S02]  /*7dd0*/  @!P0 SYNCS.PHASECHK.TRANS64 P0, [R0+URZ], R3 ;  /* 0x00000003000085a7 */ /* 0x000ea400080010ff */
[----:B--2---:R-:W-:Y:S05]  /*7de0*/  @!P0 BRA `(.L_x_116) ;  /* 0xfffffffc00f08947 */ /* 0x004fea000383ffff */
[----:B------:R-:W-:Y:S05]  /*7df0*/  BRA `(.L_x_117) ;  /* 0xffffffa800007947 */ /* 0x000fea000383ffff */
.L_x_44:
[----:B-1----:R1:W2:Y:S02]  /*7e00*/  SYNCS.PHASECHK.TRANS64.TRYWAIT P0, [R0+URZ+0xf0], R5 ;  /* 0x0000f005000075a7 */ /* 0x0022a400080011ff */
[----:B--2---:R-:W-:Y:S05]  /*7e10*/  @!P0 NANOSLEEP.SYNCS 0x989680 ;  /* 0x009896800000895d */ /* 0x004fea0003900000 */
[----:B------:R-:W2:Y:S02]  /*7e20*/  @!P0 SYNCS.PHASECHK.TRANS64 P0, [R0+URZ+0xf0], R5 ;  /* 0x0000f005000085a7 */ /* 0x000ea400080010ff */
[----:B--2---:R-:W-:Y:S05]  /*7e30*/  @!P0 BRA `(.L_x_44) ;  /* 0xfffffffc00f08947 */ /* 0x004fea000383ffff */
[----:B------:R-:W-:Y:S05]  /*7e40*/  BRA `(.L_x_118) ;  /* 0xffffffa8005c7947 */ /* 0x000fea000383ffff */
.L_x_45:
[----:B------:R-:W-:-:S07]  /*7e50*/  MOV R0, UR5 ;  /* 0x0000000500007c02 */ /* 0x000fce0008000f00 */
.L_x_119:
[----:B-1----:R1:W2:Y:S02]  /*7e60*/  SYNCS.PHASECHK.TRANS64.TRYWAIT P0, [R0+URZ+0xa0], R5 ;  /* 0x0000a005000075a7 */ /* 0x0022a400080011ff */
[----:B--2---:R-:W-:Y:S05]  /*7e70*/  @!P0 NANOSLEEP.SYNCS 0x989680 ;  /* 0x009896800000895d */ /* 0x004fea0003900000 */
[----:B------:R-:W2:Y:S02]  /*7e80*/  @!P0 SYNCS.PHASECHK.TRANS64 P0, [R0+URZ+0xa0], R5 ;  /* 0x0000a005000085a7 */ /* 0x000ea400080010ff */
[----:B--2---:R-:W-:Y:S05]  /*7e90*/  @!P0 BRA `(.L_x_119) ;  /* 0xfffffffc00f08947 */ /* 0x004fea000383ffff */
[----:B------:R-:W-:Y:S05]  /*7ea0*/  BRA `(.L_x_120) ;  /* 0xffffffa8006c7947 */ /* 0x000fea000383ffff */
.L_x_46:
[----:B-1----:R1:W2:Y:S02]  /*7eb0*/  SYNCS.PHASECHK.TRANS64.TRYWAIT P1, [R0+URZ+0x90], R5 ;  /* 0x00009005000075a7 */ /* 0x0022a400080211ff */
[----:B--2---:R-:W-:Y:S05]  /*7ec0*/  @!P1 NANOSLEEP.SYNCS 0x989680 ;  /* 0x009896800000995d */ /* 0x004fea0003900000 */
[----:B------:R-:W2:Y:S02]  /*7ed0*/  @!P1 SYNCS.PHASECHK.TRANS64 P1, [R0+URZ+0x90], R5 ;  /* 0x00009005000095a7 */ /* 0x000ea400080210ff */
[----:B--2---:R-:W-:Y:S05]  /*7ee0*/  @!P1 BRA `(.L_x_46) ;  /* 0xfffffffc00f09947 */ /* 0x004fea000383ffff */
[----:B------:R-:W-:Y:S05]  /*7ef0*/  BRA `(.L_x_121) ;  /* 0xffffffa8009c7947 */ /* 0x000fea000383ffff */
.L_x_49:
[----:B------:R-:W-:-:S07]  /*7f00*/  MOV R0, UR5 ;  /* 0x0000000500007c02 */ /* 0x000fce0008000f00 */
.L_x_122:
[----:B-1----:R1:W2:Y:S02]  /*7f10*/  SYNCS.PHASECHK.TRANS64.TRYWAIT P0, [R0+URZ+0xa0], R3 ;  /* 0x0000a003000075a7 */ /* 0x0022a400080011ff */
[----:B--2---:R-:W-:Y:S05]  /*7f20*/  @!P0 NANOSLEEP.SYNCS 0x989680 ;  /* 0x009896800000895d */ /* 0x004fea0003900000 */
[----:B------:R-:W2:Y:S02]  /*7f30*/  @!P0 SYNCS.PHASECHK.TRANS64 P0, [R0+URZ+0xa0], R3 ;  /* 0x0000a003000085a7 */ /* 0x000ea400080010ff */
[----:B--2---:R-:W-:Y:S05]  /*7f40*/  @!P0 BRA `(.L_x_122) ;  /* 0xfffffffc00f08947 */ /* 0x004fea000383ffff */
[----:B------:R-:W-:Y:S05]  /*7f50*/  BRA `(.L_x_48) ;  /* 0xffffffa800f07947 */ /* 0x000fea000383ffff */
.L_x_56:
[----:B-1----:R1:W2:Y:S02]  /*7f60*/  SYNCS.PHASECHK.TRANS64.TRYWAIT P1, [R0+URZ+0x90], R5 ;  /* 0x00009005000075a7 */ /* 0x0022a400080211ff */
[----:B--2---:R-:W-:Y:S05]  /*7f70*/  @!P1 NANOSLEEP.SYNCS 0x989680 ;  /* 0x009896800000995d */ /* 0x004fea0003900000 */
[----:B------:R-:W2:Y:S02]  /*7f80*/  @!P1 SYNCS.PHASECHK.TRANS64 P1, [R0+URZ+0x90], R5 ;  /* 0x00009005000095a7 */ /* 0x000ea400080210ff */
[----:B--2---:R-:W-:Y:S05]  /*7f90*/  @!P1 BRA `(.L_x_56) ;  /* 0xfffffffc00f09947 */ /* 0x004fea000383ffff */
[----:B------:R-:W-:Y:S05]  /*7fa0*/  BRA `(.L_x_123) ;  /* 0xffffffb000607947 */ /* 0x000fea000383ffff */
.L_x_57:
[----:B------:R-:W-:-:S07]  /*7fb0*/  MOV R3, UR14 ;  /* 0x0000000e00037c02 */ /* 0x000fce0008000f00 */
.L_x_124:
[----:B-1----:R1:W2:Y:S02]  /*7fc0*/  SYNCS.PHASECHK.TRANS64.TRYWAIT P0, [R3+URZ+0xd0], R0 ;  /* 0x0000d000030075a7 */ /* 0x0022a400080011ff */
[----:B--2---:R-:W-:Y:S05]  /*7fd0*/  @!P0 NANOSLEEP.SYNCS 0x989680 ;  /* 0x009896800000895d */ /* 0x004fea0003900000 */
[----:B------:R-:W2:Y:S02]  /*7fe0*/  @!P0 SYNCS.PHASECHK.TRANS64 P0, [R3+URZ+0xd0], R0 ;  /* 0x0000d000030085a7 */ /* 0x000ea400080010ff */
[----:B--2---:R-:W-:Y:S05]  /*7ff0*/  @!P0 BRA `(.L_x_124) ;  /* 0xfffffffc00f08947 */ /* 0x004fea000383ffff */
[----:B------:R-:W-:Y:S05]  /*8000*/  BRA `(.L_x_125) ;  /* 0xffffffb000ac7947 */ /* 0x000fea000383ffff */
.L_x_60:
[----:B------:R-:W-:Y:S07]  /*8010*/  MOV R0, UR7 ;  /* 0x0000000700007c02 */ /* 0x000fee0008000f00 */
.L_x_126:
[----:B-1----:R1:W2:Y:S02]  /*8020*/  SYNCS.PHASECHK.TRANS64.TRYWAIT P0, [R0+URZ], R3 ;  /* 0x00000003000075a7 */ /* 0x0022a400080011ff */
[----:B--2---:R-:W-:Y:S05]  /*8030*/  @!P0 NANOSLEEP.SYNCS 0x989680 ;  /* 0x009896800000895d */ /* 0x004fea0003900000 */
[----:B------:R-:W2:Y:S02]  /*8040*/  @!P0 SYNCS.PHASECHK.TRANS64 P0, [R0+URZ], R3 ;  /* 0x00000003000085a7 */ /* 0x000ea400080010ff */
[----:B--2---:R-:W-:Y:S05]  /*8050*/  @!P0 BRA `(.L_x_126) ;  /* 0xfffffffc00f08947 */ /* 0x004fea000383ffff */
[----:B------:R-:W-:Y:S05]  /*8060*/  BRA `(.L_x_59) ;  /* 0xffffffb000c87947 */ /* 0x000fea000383ffff */
.L_x_63:
[----:B------:R-:W-:-:S07]  /*8070*/  MOV R0, UR5 ;  /* 0x0000000500007c02 */ /* 0x000fce0008000f00 */
.L_x_127:
[----:B--2---:R2:W3:Y:S02]  /*8080*/  SYNCS.PHASECHK.TRANS64.TRYWAIT P0, [R0+URZ], R3 ;  /* 0x00000003000075a7 */ /* 0x0044e400080011ff */
[----:B---3--:R-:W-:Y:S05]  /*8090*/  @!P0 NANOSLEEP.SYNCS 0x989680 ;  /* 0x009896800000895d */ /* 0x008fea0003900000 */
[----:B------:R-:W3:Y:S02]  /*80a0*/  @!P0 SYNCS.PHASECHK.TRANS64 P0, [R0+URZ], R3 ;  /* 0x00000003000085a7 */ /* 0x000ee400080010ff */
[----:B---3--:R-:W-:Y:S05]  /*80b0*/  @!P0 BRA `(.L_x_127) ;  /* 0xfffffffc00f08947 */ /* 0x008fea000383ffff */
[----:B------:R-:W-:Y:S05]  /*80c0*/  BRA `(.L_x_128) ;  /* 0xffffffb400a47947 */ /* 0x000fea000383ffff */
.L_x_64:
[----:B------:R-:W-:-:S07]  /*80d0*/  MOV R0, UR5 ;  /* 0x0000000500007c02 */ /* 0x000fce0008000f00 */
.L_x_129:
[----:B--2---:R2:W3:Y:S02]  /*80e0*/  SYNCS.PHASECHK.TRANS64.TRYWAIT P0, [R0+URZ], R3 ;  /* 0x00000003000075a7 */ /* 0x0044e400080011ff */
[----:B---3--:R-:W-:Y:S05]  /*80f0*/  @!P0 NANOSLEEP.SYNCS 0x989680 ;  /* 0x009896800000895d */ /* 0x008fea0003900000 */
[----:B------:R-:W3:Y:S02]  /*8100*/  @!P0 SYNCS.PHASECHK.TRANS64 P0, [R0+URZ], R3 ;  /* 0x00000003000085a7 */ /* 0x000ee400080010ff */
[----:B---3--:R-:W-:Y:S05]  /*8110*/  @!P0 BRA `(.L_x_129) ;  /* 0xfffffffc00f08947 */ /* 0x008fea000383ffff */
[----:B------:R-:W-:Y:S05]  /*8120*/  BRA `(.L_x_130) ;  /* 0xffffffb400b07947 */ /* 0x000fea000383ffff */
.L_x_65:
[----:B------:R-:W-:-:S07]  /*8130*/  MOV R0, UR5 ;  /* 0x0000000500007c02 */ /* 0x000fce0008000f00 */
.L_x_131:
[----:B--2---:R2:W3:Y:S02]  /*8140*/  SYNCS.PHASECHK.TRANS64.TRYWAIT P0, [R0+URZ], R3 ;  /* 0x00000003000075a7 */ /* 0x0044e400080011ff */
[----:B---3--:R-:W-:Y:S05]  /*8150*/  @!P0 NANOSLEEP.SYNCS 0x989680 ;  /* 0x009896800000895d */ /* 0x008fea0003900000 */
[----:B------:R-:W3:Y:S02]  /*8160*/  @!P0 SYNCS.PHASECHK.TRANS64 P0, [R0+URZ], R3 ;  /* 0x00000003000085a7 */ /* 0x000ee400080010ff */
[----:B---3--:R-:W-:Y:S05]  /*8170*/  @!P0 BRA `(.L_x_131) ;  /* 0xfffffffc00f08947 */ /* 0x008fea000383ffff */
[----:B------:R-:W-:Y:S05]  /*8180*/  BRA `(.L_x_132) ;  /* 0xffffffb400bc7947 */ /* 0x000fea000383ffff */
.L_x_66:
[----:B------:R-:W-:-:S07]  /*8190*/  MOV R0, UR6 ;  /* 0x0000000600007c02 */ /* 0x000fce0008000f00 */
.L_x_133:
[----:B--2---:R2:W3:Y:S02]  /*81a0*/  SYNCS.PHASECHK.TRANS64.TRYWAIT P0, [R0+URZ], R3 ;  /* 0x00000003000075a7 */ /* 0x0044e400080011ff */
[----:B---3--:R-:W-:Y:S05]  /*81b0*/  @!P0 NANOSLEEP.SYNCS 0x989680 ;  /* 0x009896800000895d */ /* 0x008fea0003900000 */
[----:B------:R-:W3:Y:S02]  /*81c0*/  @!P0 SYNCS.PHASECHK.TRANS64 P0, [R0+URZ], R3 ;  /* 0x00000003000085a7 */ /* 0x000ee400080010ff */
[----:B---3--:R-:W-:Y:S05]  /*81d0*/  @!P0 BRA `(.L_x_133) ;  /* 0xfffffffc00f08947 */ /* 0x008fea000383ffff */
[----:B------:R-:W-:Y:S05]  /*81e0*/  BRA `(.L_x_134) ;  /* 0xffffffb400c87947 */ /* 0x000fea000383ffff */
.L_x_71:
[----:B--2---:R2:W3:Y:S02]  /*81f0*/  SYNCS.PHASECHK.TRANS64.TRYWAIT P0, [R0+URZ+0x90], R3 ;  /* 0x00009003000075a7 */ /* 0x0044e400080011ff */
[----:B---3--:R-:W-:Y:S05]  /*8200*/  @!P0 NANOSLEEP.SYNCS 0x989680 ;  /* 0x009896800000895d */ /* 0x008fea0003900000 */
[----:B------:R-:W3:Y:S02]  /*8210*/  @!P0 SYNCS.PHASECHK.TRANS64 P0, [R0+URZ+0x90], R3 ;  /* 0x00009003000085a7 */ /* 0x000ee400080010ff */
[----:B---3--:R-:W-:Y:S05]  /*8220*/  @!P0 BRA `(.L_x_71) ;  /* 0xfffffffc00f08947 */ /* 0x008fea000383ffff */
[----:B------:R-:W-:Y:S05]  /*8230*/  BRA `(.L_x_135) ;  /* 0xffffffb800c47947 */ /* 0x000fea000383ffff */
.L_x_74:
[----:B------:R-:W-:Y:S07]  /*8240*/  MOV R0, UR7 ;  /* 0x0000000700007c02 */ /* 0x000fee0008000f00 */
.L_x_136:
[----:B--2---:R2:W3:Y:S02]  /*8250*/  SYNCS.PHASECHK.TRANS64.TRYWAIT P0, [R0+URZ+0x88], R3 ;  /* 0x00008803000075a7 */ /* 0x0044e400080011ff */
[----:B---3--:R-:W-:Y:S05]  /*8260*/  @!P0 NANOSLEEP.SYNCS 0x989680 ;  /* 0x009896800000895d */ /* 0x008fea0003900000 */
[----:B------:R-:W3:Y:S02]  /*8270*/  @!P0 SYNCS.PHASECHK.TRANS64 P0, [R0+URZ+0x88], R3 ;  /* 0x00008803000085a7 */ /* 0x000ee400080010ff */
[----:B---3--:R-:W-:Y:S05]  /*8280*/  @!P0 BRA `(.L_x_136) ;  /* 0xfffffffc00f08947 */ /* 0x008fea000383ffff */
[----:B------:R-:W-:Y:S05]  /*8290*/  BRA `(.L_x_73) ;  /* 0xffffffbc00b07947 */ /* 0x000fea000383ffff */
.L_x_77:
[----:B------:R-:W-:Y:S07]  /*82a0*/  MOV R3, UR7 ;  /* 0x0000000700037c02 */ /* 0x000fee0008000f00 */
.L_x_137:
[----:B-1----:R1:W2:Y:S02]  /*82b0*/  SYNCS.PHASECHK.TRANS64.TRYWAIT P2, [R3+URZ+0x78], R26 ;  /* 0x0000781a030075a7 */ /* 0x0022a400080411ff */
[----:B--2---:R-:W-:Y:S05]  /*82c0*/  @!P2 NANOSLEEP.SYNCS 0x989680 ;  /* 0x009896800000a95d */ /* 0x004fea0003900000 */
[----:B------:R-:W2:Y:S02]  /*82d0*/  @!P2 SYNCS.PHASECHK.TRANS64 P2, [R3+URZ+0x78], R26 ;  /* 0x0000781a0300a5a7 */ /* 0x000ea400080410ff */
[----:B--2---:R-:W-:Y:S05]  /*82e0*/  @!P2 BRA `(.L_x_137) ;  /* 0xfffffffc00f0a947 */ /* 0x004fea000383ffff */
[----:B------:R-:W-:Y:S05]  /*82f0*/  BRA `(.L_x_138) ;  /* 0xffffffc000447947 */ /* 0x000fea000383ffff */
.L_x_80:
[----:B--2---:R2:W4:Y:S02]  /*8300*/  SYNCS.PHASECHK.TRANS64.TRYWAIT P0, [R0+URZ+0x90], R3 ;  /* 0x00009003000075a7 */ /* 0x00452400080011ff */
[----:B----4-:R-:W-:Y:S05]  /*8310*/  @!P0 NANOSLEEP.SYNCS 0x989680 ;  /* 0x009896800000895d */ /* 0x010fea0003900000 */
[----:B------:R-:W4:Y:S02]  /*8320*/  @!P0 SYNCS.PHASECHK.TRANS64 P0, [R0+URZ+0x90], R3 ;  /* 0x00009003000085a7 */ /* 0x000f2400080010ff */
[----:B----4-:R-:W-:Y:S05]  /*8330*/  @!P0 BRA `(.L_x_80) ;  /* 0xfffffffc00f08947 */ /* 0x010fea000383ffff */
[----:B------:R-:W-:Y:S05]  /*8340*/  BRA `(.L_x_139) ;  /* 0xffffffc400f87947 */ /* 0x000fea000383ffff */
.L_x_91:
[----:B-1----:R-:W-:Y:S04]  /*8350*/  MOV R0, UR41 ;  /* 0x0000002900007c02 */ /* 0x002fe80008000f00 */
[----:B------:R1:W2:Y:S03]  /*8360*/  SYNCS.PHASECHK.TRANS64.TRYWAIT P1, [R0+URZ+0x70], R3 ;  /* 0x00007003000075a7 */ /* 0x0002a600080211ff */
[----:B--2---:R-:W-:Y:S05]  /*8370*/  @!P1 NANOSLEEP.SYNCS 0x989680 ;  /* 0x009896800000995d */ /* 0x004fea0003900000 */
[----:B------:R-:W2:Y:S02]  /*8380*/  @!P1 SYNCS.PHASECHK.TRANS64 P1, [R0+URZ+0x70], R3 ;  /* 0x00007003000095a7 */ /* 0x000ea400080210ff */
[----:B--2---:R-:W-:Y:S05]  /*8390*/  @!P1 BRA `(.L_x_91) ;  /* 0xfffffffc00ec9947 */ /* 0x004fea000383ffff */
[----:B------:R-:W-:Y:S05]  /*83a0*/  BRA `(.L_x_90) ;  /* 0xffffffd400007947 */ /* 0x000fea000383ffff */
.L_x_93:
[----:B------:R1:W1:Y:S02]  /*83b0*/  SYNCS.PHASECHK.TRANS64.TRYWAIT P1, [R16+URZ+0xb0], R9 ;  /* 0x0000b009100075a7 */ /* 0x00026400080211ff */
[----:B-1----:R-:W-:Y:S05]  /*83c0*/  @!P1 NANOSLEEP.SYNCS 0x989680 ;  /* 0x009896800000995d */ /* 0x002fea0003900000 */
[----:B------:R-:W1:Y:S02]  /*83d0*/  @!P1 SYNCS.PHASECHK.TRANS64 P1, [R16+URZ+0xb0], R9 ;  /* 0x0000b009100095a7 */ /* 0x000e6400080210ff */
[----:B-1----:R-:W-:Y:S05]  /*83e0*/  @!P1 BRA `(.L_x_93) ;  /* 0xfffffffc00f09947 */ /* 0x002fea000383ffff */
[----:B------:R-:W-:Y:S05]  /*83f0*/  BRA `(.L_x_92) ;  /* 0xffffffd400607947 */ /* 0x000fea000383ffff */
        .weak           $__internal_0_$__cuda_sm10x_tcgen05_guardrail_trap_col_being_dealloced_not_returned_by_alloc
        .type           $__internal_0_$__cuda_sm10x_tcgen05_guardrail_trap_col_being_dealloced_not_returned_by_alloc,@function
        .size           $__internal_0_$__cuda_sm10x_tcgen05_guardrail_trap_col_being_dealloced_not_returned_by_alloc,($__internal_1_$__cuda_sm10x_tcgen05_guardrail_trap_phase_invalid_during_alloc - $__internal_0_$__cuda_sm10x_tcgen05_guardrail_trap_col_being_dealloced_not_returned_by_alloc)
$__internal_0_$__cuda_sm10x_tcgen05_guardrail_trap_col_being_dealloced_not_returned_by_alloc:
[----:B------:R-:W-:Y:S05]  /*8400*/  BPT.TRAP 0x1 ;  /* 0x000000040000795c */ /* 0x000fea0000300000 */
[----:B------:R-:W-:-:S04]  /*8410*/  HFMA2 R3, -RZ, RZ, 0, 0 ;  /* 0x00000000ff037431 */ /* 0x000fc800000001ff */
[----:B------:R-:W-:Y:S05]  /*8420*/  RET.REL.NODEC R2 `(_ZN7cutlass13device_kernelINS_4gemm6kernel13GemmUniversalIN4cute5tupleIJiiiiEEENS1_10collective13CollectiveMmaINS1_35MainloopSm100TmaUmmaWarpSpecializedILi7ELi2ELi4ENS5_IJNS4_1CILi1EEESB_SB_EEEEENS5_IJNSA_ILi64EEENSA_ILi160EEENSA_ILi128EEEEEEaNS5_IJlSB_lEEEaSI_NS4_8TiledMMAINS4_8MMA_AtomIJNS4_15SM100_MMA_S8_SSIaaiLi64ELi160ELNS4_4UMMA5MajorE0ELSN_0ELNSM_8SaturateE0EEEEEENS4_6LayoutISC_NS5_IJNSA_ILi0EEESS_SS_EEEEENS5_IJNS4_10UnderscoreESV_SV_EEEEENS4_13SM90_TMA_LOADENS4_14ComposedLayoutINS4_7SwizzleILi3ELi4ELi3EEENS4_18smem_ptr_flag_bitsILi8EEENSR_INS5_IJNSA_ILi8EEESG_EEENS5_IJSG_SB_EEEEEEEvNS4_8identityESY_S18_vS19_EENS_8epilogue10collective18CollectiveEpilogueINS1B_23Sm100TmaWarpSpecializedILi1ELi1ELi80ELb0ELb0EEEJSH_NS5_IJNSR_ISE_SB_EENSR_ISF_SB_EEEEEaSI_aSI_NS1B_6fusion15FusionCallbacksIS1F_NS1J_17LinearCombinationIaiaiLNS_15FloatRoundStyleE2EEESH_S1I_JEEENS4_5SM1004TMEM4LOAD26SM100_TMEM_LOAD_16dp32b16xESY_NSZ_INS10_ILi1ELi4ELi3EEES13_NSR_INS5_IJS14_NSA_ILi32EEEEEENS5_IJS1U_SB_EEEEEEENS4_39AutoVectorizingCopyWithAssumedAlignmentILi128EEENS4_14SM90_TMA_STOREES1Y_S20_S20_EEEvvEEEEvNT_6ParamsE) ;  /* 0xffffff7802f47950 */ /* 0x000fea0003c3ffff */
        .weak           $__internal_1_$__cuda_sm10x_tcgen05_guardrail_trap_phase_invalid_during_alloc
        .type           $__internal_1_$__cuda_sm10x_tcgen05_guardrail_trap_phase_invalid_during_alloc,@function
        .size           $__internal_1_$__cuda_sm10x_tcgen05_guardrail_trap_phase_invalid_during_alloc,($__internal_2_$__cuda_sm10x_tcgen05_guardrail_trap_unallocated_columns_being_dealloced - $__internal_1_$__cuda_sm10x_tcgen05_guardrail_trap_phase_invalid_during_alloc)
$__internal_1_$__cuda_sm10x_tcgen05_guardrail_trap_phase_invalid_during_alloc:
[----:B------:R-:W-:Y:S05]  /*8430*/  BPT.TRAP 0x1 ;  /* 0x000000040000795c */ /* 0x000fea0000300000 */
[----:B------:R-:W-:-:S04]  /*8440*/  MOV R3, 0x0 ;  /* 0x0000000000037802 */ /* 0x000fc80000000f00 */
[----:B------:R-:W-:Y:S05]  /*8450*/  RET.REL.NODEC R2 `(_ZN7cutlass13device_kernelINS_4gemm6kernel13GemmUniversalIN4cute5tupleIJiiiiEEENS1_10collective13CollectiveMmaINS1_35MainloopSm100TmaUmmaWarpSpecializedILi7ELi2ELi4ENS5_IJNS4_1CILi1EEESB_SB_EEEEENS5_IJNSA_ILi64EEENSA_ILi160EEENSA_ILi128EEEEEEaNS5_IJlSB_lEEEaSI_NS4_8TiledMMAINS4_8MMA_AtomIJNS4_15SM100_MMA_S8_SSIaaiLi64ELi160ELNS4_4UMMA5MajorE0ELSN_0ELNSM_8SaturateE0EEEEEENS4_6LayoutISC_NS5_IJNSA_ILi0EEESS_SS_EEEEENS5_IJNS4_10UnderscoreESV_SV_EEEEENS4_13SM90_TMA_LOADENS4_14ComposedLayoutINS4_7SwizzleILi3ELi4ELi3EEENS4_18smem_ptr_flag_bitsILi8EEENSR_INS5_IJNSA_ILi8EEESG_EEENS5_IJSG_SB_EEEEEEEvNS4_8identityESY_S18_vS19_EENS_8epilogue10collective18CollectiveEpilogueINS1B_23Sm100TmaWarpSpecializedILi1ELi1ELi80ELb0ELb0EEEJSH_NS5_IJNSR_ISE_SB_EENSR_ISF_SB_EEEEEaSI_aSI_NS1B_6fusion15FusionCallbacksIS1F_NS1J_17LinearCombinationIaiaiLNS_15FloatRoundStyleE2EEESH_S1I_JEEENS4_5SM1004TMEM4LOAD26SM100_TMEM_LOAD_16dp32b16xESY_NSZ_INS10_ILi1ELi4ELi3EEES13_NSR_INS5_IJS14_NSA_ILi32EEEEEENS5_IJS1U_SB_EEEEEEENS4_39AutoVectorizingCopyWithAssumedAlignmentILi128EEENS4_14SM90_TMA_STOREES1Y_S20_S20_EEEvvEEEEvNT_6ParamsE) ;  /* 0xffffff7802e87950 */ /* 0x000fea0003c3ffff */
        .weak           $__internal_2_$__cuda_sm10x_tcgen05_guardrail_trap_unallocated_columns_being_dealloced
        .type           $__internal_2_$__cuda_sm10x_tcgen05_guardrail_trap_unallocated_columns_being_dealloced,@function
        .size           $__internal_2_$__cuda_sm10x_tcgen05_guardrail_trap_unallocated_columns_being_dealloced,(.L_x_141 - $__internal_2_$__cuda_sm10x_tcgen05_guardrail_trap_unallocated_columns_being_dealloced)
$__internal_2_$__cuda_sm10x_tcgen05_guardrail_trap_unallocated_columns_being_dealloced:
[----:B------:R-:W-:Y:S05]  /*8460*/  BPT.TRAP 0x1 ;  /* 0x000000040000795c */ /* 0x000fea0000300000 */
[----:B------:R-:W-:-:S04]  /*8470*/  HFMA2 R3, -RZ, RZ, 0, 0 ;  /* 0x00000000ff037431 */ /* 0x000fc800000001ff */
[----:B------:R-:W-:Y:S05]  /*8480*/  RET.REL.NODEC R2 `(_ZN7cutlass13device_kernelINS_4gemm6kernel13GemmUniversalIN4cute5tupleIJiiiiEEENS1_10collective13CollectiveMmaINS1_35MainloopSm100TmaUmmaWarpSpecializedILi7ELi2ELi4ENS5_IJNS4_1CILi1EEESB_SB_EEEEENS5_IJNSA_ILi64EEENSA_ILi160EEENSA_ILi128EEEEEEaNS5_IJlSB_lEEEaSI_NS4_8TiledMMAINS4_8MMA_AtomIJNS4_15SM100_MMA_S8_SSIaaiLi64ELi160ELNS4_4UMMA5MajorE0ELSN_0ELNSM_8SaturateE0EEEEEENS4_6LayoutISC_NS5_IJNSA_ILi0EEESS_SS_EEEEENS5_IJNS4_10UnderscoreESV_SV_EEEEENS4_13SM90_TMA_LOADENS4_14ComposedLayoutINS4_7SwizzleILi3ELi4ELi3EEENS4_18smem_ptr_flag_bitsILi8EEENSR_INS5_IJNSA_ILi8EEESG_EEENS5_IJSG_SB_EEEEEEEvNS4_8identityESY_S18_vS19_EENS_8epilogue10collective18CollectiveEpilogueINS1B_23Sm100TmaWarpSpecializedILi1ELi1ELi80ELb0ELb0EEEJSH_NS5_IJNSR_ISE_SB_EENSR_ISF_SB_EEEEEaSI_aSI_NS1B_6fusion15FusionCallbacksIS1F_NS1J_17LinearCombinationIaiaiLNS_15FloatRoundStyleE2EEESH_S1I_JEEENS4_5SM1004TMEM4LOAD26SM100_TMEM_LOAD_16dp32b16xESY_NSZ_INS10_ILi1ELi4ELi3EEES13_NSR_INS5_IJS14_NSA_ILi32EEEEEENS5_IJS1U_SB_EEEEEEENS4_39AutoVectorizingCopyWithAssumedAlignmentILi128EEENS4_14SM90_TMA_STOREES1Y_S20_S20_EEEvvEEEEvNT_6ParamsE) ;  /* 0xffffff7802dc7950 */ /* 0x000fea0003c3ffff */
.L_x_140:
[----:B------:R-:W-:-:S00]  /*8490*/  BRA `(.L_x_140) ;  /* 0xfffffffc00fc7947 */ /* 0x000fc0000383ffff */
[----:B------:R-:W-:-:S00]  /*84a0*/  NOP ;  /* 0x0000000000007918 */ /* 0x000fc00000000000 */
        /* <DEDUP_REMOVED lines=13> */
.L_x_141:


//--------------------- .nv.global.init           --------------------------
	.section	.nv.global.init,"aw",@progbits
.nv.global.init:
	.type		$str$27,@object
	.size		$str$27,($str$28 - $str$27)
$str$27:
        /*0000*/ 	.byte	0x28, 0x61, 0x64, 0x64, 0x72, 0x65, 0x73, 0x73, 0x20, 0x26, 0x20, 0x6d, 0x61, 0x73, 0x6b, 0x29
        /*0010*/ 	.byte	0x20, 0x3d, 0x3d, 0x20, 0x30, 0x00
	.type		$str$28,@object
	.size		$str$28,($str$26 - $str$28)
$str$28:
        /*0016*/ 	.byte	0x2f, 0x74, 0x6d, 0x70, 0x2f, 0x63, 0x75, 0x74, 0x6c, 0x61, 0x73, 0x73, 0x5f, 0x73, 0x77, 0x65
        /*0026*/ 	.byte	0x65, 0x70, 0x5f, 0x73, 0x72, 0x63, 0x2f, 0x69, 0x6e, 0x63, 0x6c, 0x75, 0x64, 0x65, 0x2f, 0x63
        /*0036*/ 	.byte	0x75, 0x74, 0x65, 0x2f, 0x70, 0x6f, 0x69, 0x6e, 0x74, 0x65, 0x72, 0x5f, 0x66, 0x6c, 0x61, 0x67
        /*0046*/ 	.byte	0x67, 0x65, 0x64, 0x2e, 0x68, 0x70, 0x70, 0x00
	.type		$str$26,@object
	.size		$str$26,($str$25 - $str$26)
$str$26:
        /*004e*/ 	.byte	0x2f, 0x74, 0x6d, 0x70, 0x2f, 0x63, 0x75, 0x74, 0x6c, 0x61, 0x73, 0x73, 0x5f, 0x73, 0x77, 0x65
        /*005e*/ 	.byte	0x65, 0x70, 0x5f, 0x73, 0x72, 0x63, 0x2f, 0x69, 0x6e, 0x63, 0x6c, 0x75, 0x64, 0x65, 0x2f, 0x63
        /*006e*/ 	.byte	0x75, 0x74, 0x65, 0x2f, 0x61, 0x74, 0x6f, 0x6d, 0x2f, 0x63, 0x6f, 0x70, 0x79, 0x5f, 0x74, 0x72
        /*007e*/ 	.byte	0x61, 0x69, 0x74, 0x73, 0x5f, 0x73, 0x6d, 0x31, 0x30, 0x30, 0x2e, 0x68, 0x70, 0x70, 0x00
	.type		$str$25,@object
	.size		$str$25,(__unnamed_1 - $str$25)
$str$25:
        /*008d*/ 	.byte	0x28, 0x28, 0x75, 0x69, 0x6e, 0x74, 0x33, 0x32, 0x5f, 0x74, 0x28, 0x74, 0x68, 0x72, 0x65, 0x61
        /*009d*/ 	.byte	0x64, 0x49, 0x64, 0x78, 0x2e, 0x78, 0x29, 0x20, 0x2f, 0x20, 0x33, 0x32, 0x29, 0x20, 0x25, 0x20
        /*00ad*/ 	.byte	0x34, 0x29, 0x20, 0x3d, 0x3d, 0x20, 0x28, 0x28, 0x28, 0x74, 0x6d, 0x65, 0x6d, 0x5f, 0x61, 0x64
        /*00bd*/ 	.byte	0x64, 0x72, 0x20, 0x3e, 0x3e, 0x20, 0x31, 0x36, 0x29, 0x20, 0x2f, 0x20, 0x33, 0x32, 0x29, 0x20
        /*00cd*/ 	.byte	0x25, 0x20, 0x34, 0x29, 0x00
	.type		__unnamed_1,@object
	.size		__unnamed_1,(__unnamed_2 - __unnamed_1)
__unnamed_1:
        /*00d2*/ 	.byte	0x61, 0x75, 0x74, 0x6f, 0x20, 0x63, 0x75, 0x74, 0x65, 0x3a, 0x3a, 0x61, 0x73, 0x5f, 0x70, 0x6f
        /* <DEDUP_REMOVED lines=24> */
        /*0262*/ 	.byte	0x3e, 0x3e, 0x3e, 0x5d, 0x00
	.type		__unnamed_2,@object
	.size		__unnamed_2,(.L_2 - __unnamed_2)
__unnamed_2:
        /* <DEDUP_REMOVED lines=37> */
        /*04b7*/ 	.byte	0x74, 0x65, 0x3a, 0x3a, 0x43, 0x3c, 0x30, 0x3e, 0x3e, 0x3e, 0x3e, 0x5d, 0x00
.L_2:


//--------------------- .nv.shared._ZN7cutlass13device_kernelINS_4gemm6kernel13GemmUniversalIN4cute5tupleIJiiiiEEENS1_10collective13CollectiveMmaINS1_35MainloopSm100TmaUmmaWarpSpecializedILi7ELi2ELi4ENS5_IJNS4_1CILi1EEESB_SB_EEEEENS5_IJNSA_ILi64EEENSA_ILi160EEENSA_ILi128EEEEEEaNS5_IJlSB_lEEEaSI_NS4_8TiledMMAINS4_8MMA_AtomIJNS4_15SM100_MMA_S8_SSIaaiLi64ELi160ELNS4_4UMMA5MajorE0ELSN_0ELNSM_8SaturateE0EEEEEENS4_6LayoutISC_NS5_IJNSA_ILi0EEESS_SS_EEEEENS5_IJNS4_10UnderscoreESV_SV_EEEEENS4_13SM90_TMA_LOADENS4_14ComposedLayoutINS4_7SwizzleILi3ELi4ELi3EEENS4_18smem_ptr_flag_bitsILi8EEENSR_INS5_IJNSA_ILi8EEESG_EEENS5_IJSG_SB_EEEEEEEvNS4_8identityESY_S18_vS19_EENS_8epilogue10collective18CollectiveEpilogueINS1B_23Sm100TmaWarpSpecializedILi1ELi1ELi80ELb0ELb0EEEJSH_NS5_IJNSR_ISE_SB_EENSR_ISF_SB_EEEEEaSI_aSI_NS1B_6fusion15FusionCallbacksIS1F_NS1J_17LinearCombinationIaiaiLNS_15FloatRoundStyleE2EEESH_S1I_JEEENS4_5SM1004TMEM4LOAD26SM100_TMEM_LOAD_16dp32b16xESY_NSZ_INS10_ILi1ELi4ELi3EEES13_NSR_INS5_IJS14_NSA_ILi32EEEEEENS5_IJS1U_SB_EEEEEEENS4_39AutoVectorizingCopyWithAssumedAlignmentILi128EEENS4_14SM90_TMA_STOREES1Y_S20_S20_EEEvvEEEEvNT_6ParamsE --------------------------
	.section	.nv.shared._ZN7cutlass13device_kernelINS_4gemm6kernel13GemmUniversalIN4cute5tupleIJiiiiEEENS1_10collective13CollectiveMmaINS1_35MainloopSm100TmaUmmaWarpSpecializedILi7ELi2ELi4ENS5_IJNS4_1CILi1EEESB_SB_EEEEENS5_IJNSA_ILi64EEENSA_ILi160EEENSA_ILi128EEEEEEaNS5_IJlSB_lEEEaSI_NS4_8TiledMMAINS4_8MMA_AtomIJNS4_15SM100_MMA_S8_SSIaaiLi64ELi160ELNS4_4UMMA5MajorE0ELSN_0ELNSM_8SaturateE0EEEEEENS4_6LayoutISC_NS5_IJNSA_ILi0EEESS_SS_EEEEENS5_IJNS4_10UnderscoreESV_SV_EEEEENS4_13SM90_TMA_LOADENS4_14ComposedLayoutINS4_7SwizzleILi3ELi4ELi3EEENS4_18smem_ptr_flag_bitsILi8EEENSR_INS5_IJNSA_ILi8EEESG_EEENS5_IJSG_SB_EEEEEEEvNS4_8identityESY_S18_vS19_EENS_8epilogue10collective18CollectiveEpilogueINS1B_23Sm100TmaWarpSpecializedILi1ELi1ELi80ELb0ELb0EEEJSH_NS5_IJNSR_ISE_SB_EENSR_ISF_SB_EEEEEaSI_aSI_NS1B_6fusion15FusionCallbacksIS1F_NS1J_17LinearCombinationIaiaiLNS_15FloatRoundStyleE2EEESH_S1I_JEEENS4_5SM1004TMEM4LOAD26SM100_TMEM_LOAD_16dp32b16xESY_NSZ_INS10_ILi1ELi4ELi3EEES13_NSR_INS5_IJS14_NSA_ILi32EEEEEENS5_IJS1U_SB_EEEEEEENS4_39AutoVectorizingCopyWithAssumedAlignmentILi128EEENS4_14SM90_TMA_STOREES1Y_S20_S20_EEEvvEEEEvNT_6ParamsE,"aw",@nobits
	.sectionflags	@""
	.align	16
	.zero		1024


//--------------------- .nv.shared.reserved.0     --------------------------
	.section	.nv.shared.reserved.0,"aw",@nobits
	.weak		__nv_reservedSMEM_offset_0_alias
	.size		__nv_reservedSMEM_offset_0_alias, 0, 64
	.other		__nv_reservedSMEM_offset_0_alias,@"STO_CUDA_RESERVED_SHARED STV_DEFAULT"
__nv_reservedSMEM_offset_0_alias:
	.zero		0
.nv.shared.reserved.0:
	.zero		64
	.weak		__nv_reservedSMEM_tcgen05_partition
	.type		__nv_reservedSMEM_tcgen05_partition,@object
	.size		__nv_reservedSMEM_tcgen05_partition,(.L_0 - __nv_reservedSMEM_tcgen05_partition)
__nv_reservedSMEM_tcgen05_partition:
	.zero		32
.L_0:


//--------------------- .nv.global                --------------------------
	.section	.nv.global,"aw",@nobits
.nv.global:
	.type		_ZN40_INTERNAL_3e4e8b1e_4_k_cu_5e18277b_285234cute1_E,@object
	.size		_ZN40_INTERNAL_3e4e8b1e_4_k_cu_5e18277b_285234cute1_E,(_ZN40_INTERNAL_3e4e8b1e_4_k_cu_5e18277b_285234cuda3std3__45__cpo6cbeginE - _ZN40_INTERNAL_3e4e8b1e_4_k_cu_5e18277b_285234cute1_E)
_ZN40_INTERNAL_3e4e8b1e_4_k_cu_5e18277b_285234cute1_E:
	.zero		1
	.type		_ZN40_INTERNAL_3e4e8b1e_4_k_cu_5e18277b_285234cuda3std3__45__cpo6cbeginE,@object
	.size		_ZN40_INTERNAL_3e4e8b1e_4_k_cu_5e18277b_285234cuda3std3__45__cpo6cbeginE,(_ZN40_INTERNAL_3e4e8b1e_4_k_cu_5e18277b_285234cuda3std3__48in_placeE - _ZN40_INTERNAL_3e4e8b1e_4_k_cu_5e18277b_285234cuda3std3__45__cpo6cbeginE)
_ZN40_INTERNAL_3e4e8b1e_4_k_cu_5e18277b_285234cuda3std3__45__cpo6cbeginE:
	.zero		1
	.type		_ZN40_INTERNAL_3e4e8b1e_4_k_cu_5e18277b_285234cuda3std3__48in_placeE,@object
	.size		_ZN40_INTERNAL_3e4e8b1e_4_k_cu_5e18277b_285234cuda3std3__48in_placeE,(_ZN40_INTERNAL_3e4e8b1e_4_k_cu_5e18277b_285234cuda3std6ranges3__45__cpo9iter_moveE - _ZN40_INTERNAL_3e4e8b1e_4_k_cu_5e18277b_285234cuda3std3__48in_placeE)
_ZN40_INTERNAL_3e4e8b1e_4_k_cu_5e18277b_285234cuda3std3__48in_placeE:
	.zero		1
	.type		_ZN40_INTERNAL_3e4e8b1e_4_k_cu_5e18277b_285234cuda3std6ranges3__45__cpo9iter_moveE,@object
	.size		_ZN40_INTERNAL_3e4e8b1e_4_k_cu_5e18277b_285234cuda3std6ranges3__45__cpo9iter_moveE,(_ZN40_INTERNAL_3e4e8b1e_4_k_cu_5e18277b_285234cuda3std3__45__cpo5beginE - _ZN40_INTERNAL_3e4e8b1e_4_k_cu_5e18277b_285234cuda3std6ranges3__45__cpo9iter_moveE)
_ZN40_INTERNAL_3e4e8b1e_4_k_cu_5e18277b_285234cuda3std6ranges3__45__cpo9iter_moveE:
	.zero		1
	.type		_ZN40_INTERNAL_3e4e8b1e_4_k_cu_5e18277b_285234cuda3std3__45__cpo5beginE,@object
	.size		_ZN40_INTERNAL_3e4e8b1e_4_k_cu_5e18277b_285234cuda3std3__45__cpo5beginE,(_ZN40_INTERNAL_3e4e8b1e_4_k_cu_5e18277b_285234cuda3std3__442_GLOBAL__N__3e4e8b1e_4_k_cu_5e18277b_285236ignoreE - _ZN40_INTERNAL_3e4e8b1e_4_k_cu_5e18277b_285234cuda3std3__45__cpo5beginE)
_ZN40_INTERNAL_3e4e8b1e_4_k_cu_5e18277b_285234cuda3std3__45__cpo5beginE:
	.zero		1
	.type		_ZN40_INTERNAL_3e4e8b1e_4_k_cu_5e18277b_285234cuda3std3__442_GLOBAL__N__3e4e8b1e_4_k_cu_5e18277b_285236ignoreE,@object
	.size		_ZN40_INTERNAL_3e4e8b1e_4_k_cu_5e18277b_285234cuda3std3__442_GLOBAL__N__3e4e8b1e_4_k_cu_5e18277b_285236ignoreE,(_ZN40_INTERNAL_3e4e8b1e_4_k_cu_5e18277b_285234cute7productE - _ZN40_INTERNAL_3e4e8b1e_4_k_cu_5e18277b_285234cuda3std3__442_GLOBAL__N__3e4e8b1e_4_k_cu_5e18277b_285236ignoreE)
_ZN40_INTERNAL_3e4e8b1e_4_k_cu_5e18277b_285234cuda3std3__442_GLOBAL__N__3e4e8b1e_4_k_cu_5e18277b_285236ignoreE:
	.zero		1
	.type		_ZN40_INTERNAL_3e4e8b1e_4_k_cu_5e18277b_285234cute7productE,@object
	.size		_ZN40_INTERNAL_3e4e8b1e_4_k_cu_5e18277b_285234cute7productE,(_ZN40_INTERNAL_3e4e8b1e_4_k_cu_5e18277b_285234cuda3std3__45__cpo3endE - _ZN40_INTERNAL_3e4e8b1e_4_k_cu_5e18277b_285234cute7productE)
_ZN40_INTERNAL_3e4e8b1e_4_k_cu_5e18277b_285234cute7productE:
	.zero		1
	.type		_ZN40_INTERNAL_3e4e8b1e_4_k_cu_5e18277b_285234cuda3std3__45__cpo3endE,@object
	.size		_ZN40_INTERNAL_3e4e8b1e_4_k_cu_5e18277b_285234cuda3std3__45__cpo3endE,(_ZN40_INTERNAL_3e4e8b1e_4_k_cu_5e18277b_285234cuda3std3__419piecewise_constructE - _ZN40_INTERNAL_3e4e8b1e_4_k_cu_5e18277b_285234cuda3std3__45__cpo3endE)
_ZN40_INTERNAL_3e4e8b1e_4_k_cu_5e18277b_285234cuda3std3__45__cpo3endE:
	.zero		1
	.type		_ZN40_INTERNAL_3e4e8b1e_4_k_cu_5e18277b_285234cuda3std3__419piecewise_constructE,@object
	.size		_ZN40_INTERNAL_3e4e8b1e_4_k_cu_5e18277b_285234cuda3std3__419piecewise_constructE,(_ZN40_INTERNAL_3e4e8b1e_4_k_cu_5e18277b_285234cuda3std3__45__cpo4cendE - _ZN40_INTERNAL_3e4e8b1e_4_k_cu_5e18277b_285234cuda3std3__419piecewise_constructE)
_ZN40_INTERNAL_3e4e8b1e_4_k_cu_5e18277b_285234cuda3std3__419piecewise_constructE:
	.zero		1
	.type		_ZN40_INTERNAL_3e4e8b1e_4_k_cu_5e18277b_285234cuda3std3__45__cpo4cendE,@object
	.size		_ZN40_INTERNAL_3e4e8b1e_4_k_cu_5e18277b_285234cuda3std3__45__cpo4cendE,(_ZN40_INTERNAL_3e4e8b1e_4_k_cu_5e18277b_285234cuda3std6ranges3__45__cpo4swapE - _ZN40_INTERNAL_3e4e8b1e_4_k_cu_5e18277b_285234cuda3std3__45__cpo4cendE)
_ZN40_INTERNAL_3e4e8b1e_4_k_cu_5e18277b_285234cuda3std3__45__cpo4cendE:
	.zero		1
	.type		_ZN40_INTERNAL_3e4e8b1e_4_k_cu_5e18277b_285234cuda3std6ranges3__45__cpo4swapE,@object
	.size		_ZN40_INTERNAL_3e4e8b1e_4_k_cu_5e18277b_285234cuda3std6ranges3__45__cpo4swapE,(.L_10 - _ZN40_INTERNAL_3e4e8b1e_4_k_cu_5e18277b_285234cuda3std6ranges3__45__cpo4swapE)
_ZN40_INTERNAL_3e4e8b1e_4_k_cu_5e18277b_285234cuda3std6ranges3__45__cpo4swapE:
	.zero		1
.L_10:


//--------------------- .nv.constant0._ZN7cutlass13device_kernelINS_4gemm6kernel13GemmUniversalIN4cute5tupleIJiiiiEEENS1_10collective13CollectiveMmaINS1_35MainloopSm100TmaUmmaWarpSpecializedILi7ELi2ELi4ENS5_IJNS4_1CILi1EEESB_SB_EEEEENS5_IJNSA_ILi64EEENSA_ILi160EEENSA_ILi128EEEEEEaNS5_IJlSB_lEEEaSI_NS4_8TiledMMAINS4_8MMA_AtomIJNS4_15SM100_MMA_S8_SSIaaiLi64ELi160ELNS4_4UMMA5MajorE0ELSN_0ELNSM_8SaturateE0EEEEEENS4_6LayoutISC_NS5_IJNSA_ILi0EEESS_SS_EEEEENS5_IJNS4_10UnderscoreESV_SV_EEEEENS4_13SM90_TMA_LOADENS4_14ComposedLayoutINS4_7SwizzleILi3ELi4ELi3EEENS4_18smem_ptr_flag_bitsILi8EEENSR_INS5_IJNSA_ILi8EEESG_EEENS5_IJSG_SB_EEEEEEEvNS4_8identityESY_S18_vS19_EENS_8epilogue10collective18CollectiveEpilogueINS1B_23Sm100TmaWarpSpecializedILi1ELi1ELi80ELb0ELb0EEEJSH_NS5_IJNSR_ISE_SB_EENSR_ISF_SB_EEEEEaSI_aSI_NS1B_6fusion15FusionCallbacksIS1F_NS1J_17LinearCombinationIaiaiLNS_15FloatRoundStyleE2EEESH_S1I_JEEENS4_5SM1004TMEM4LOAD26SM100_TMEM_LOAD_16dp32b16xESY_NSZ_INS10_ILi1ELi4ELi3EEES13_NSR_INS5_IJS14_NSA_ILi32EEEEEENS5_IJS1U_SB_EEEEEEENS4_39AutoVectorizingCopyWithAssumedAlignmentILi128EEENS4_14SM90_TMA_STOREES1Y_S20_S20_EEEvvEEEEvNT_6ParamsE --------------------------
	.section	.nv.constant0._ZN7cutlass13device_kernelINS_4gemm6kernel13GemmUniversalIN4cute5tupleIJiiiiEEENS1_10collective13CollectiveMmaINS1_35MainloopSm100TmaUmmaWarpSpecializedILi7ELi2ELi4ENS5_IJNS4_1CILi1EEESB_SB_EEEEENS5_IJNSA_ILi64EEENSA_ILi160EEENSA_ILi128EEEEEEaNS5_IJlSB_lEEEaSI_NS4_8TiledMMAINS4_8MMA_AtomIJNS4_15SM100_MMA_S8_SSIaaiLi64ELi160ELNS4_4UMMA5MajorE0ELSN_0ELNSM_8SaturateE0EEEEEENS4_6LayoutISC_NS5_IJNSA_ILi0EEESS_SS_EEEEENS5_IJNS4_10UnderscoreESV_SV_EEEEENS4_13SM90_TMA_LOADENS4_14ComposedLayoutINS4_7SwizzleILi3ELi4ELi3EEENS4_18smem_ptr_flag_bitsILi8EEENSR_INS5_IJNSA_ILi8EEESG_EEENS5_IJSG_SB_EEEEEEEvNS4_8identityESY_S18_vS19_EENS_8epilogue10collective18CollectiveEpilogueINS1B_23Sm100TmaWarpSpecializedILi1ELi1ELi80ELb0ELb0EEEJSH_NS5_IJNSR_ISE_SB_EENSR_ISF_SB_EEEEEaSI_aSI_NS1B_6fusion15FusionCallbacksIS1F_NS1J_17LinearCombinationIaiaiLNS_15FloatRoundStyleE2EEESH_S1I_JEEENS4_5SM1004TMEM4LOAD26SM100_TMEM_LOAD_16dp32b16xESY_NSZ_INS10_ILi1ELi4ELi3EEES13_NSR_INS5_IJS14_NSA_ILi32EEEEEENS5_IJS1U_SB_EEEEEEENS4_39AutoVectorizingCopyWithAssumedAlignmentILi128EEENS4_14SM90_TMA_STOREES1Y_S20_S20_EEEvvEEEEvNT_6ParamsE,"a",@progbits
	.sectionflags	@""
	.align	4
.nv.constant0._ZN7cutlass13device_kernelINS_4gemm6kernel13GemmUniversalIN4cute5tupleIJiiiiEEENS1_10collective13CollectiveMmaINS1_35MainloopSm100TmaUmmaWarpSpecializedILi7ELi2ELi4ENS5_IJNS4_1CILi1EEESB_SB_EEEEENS5_IJNSA_ILi64EEENSA_ILi160EEENSA_ILi128EEEEEEaNS5_IJlSB_lEEEaSI_NS4_8TiledMMAINS4_8MMA_AtomIJNS4_15SM100_MMA_S8_SSIaaiLi64ELi160ELNS4_4UMMA5MajorE0ELSN_0ELNSM_8SaturateE0EEEEEENS4_6LayoutISC_NS5_IJNSA_ILi0EEESS_SS_EEEEENS5_IJNS4_10UnderscoreESV_SV_EEEEENS4_13SM90_TMA_LOADENS4_14ComposedLayoutINS4_7SwizzleILi3ELi4ELi3EEENS4_18smem_ptr_flag_bitsILi8EEENSR_INS5_IJNSA_ILi8EEESG_EEENS5_IJSG_SB_EEEEEEEvNS4_8identityESY_S18_vS19_EENS_8epilogue10collective18CollectiveEpilogueINS1B_23Sm100TmaWarpSpecializedILi1ELi1ELi80ELb0ELb0EEEJSH_NS5_IJNSR_ISE_SB_EENSR_ISF_SB_EEEEEaSI_aSI_NS1B_6fusion15FusionCallbacksIS1F_NS1J_17LinearCombinationIaiaiLNS_15FloatRoundStyleE2EEESH_S1I_JEEENS4_5SM1004TMEM4LOAD26SM100_TMEM_LOAD_16dp32b16xESY_NSZ_INS10_ILi1ELi4ELi3EEES13_NSR_INS5_IJS14_NSA_ILi32EEEEEENS5_IJS1U_SB_EEEEEEENS4_39AutoVectorizingCopyWithAssumedAlignmentILi128EEENS4_14SM90_TMA_STOREES1Y_S20_S20_EEEvvEEEEvNT_6ParamsE:
	.zero		2944


//--------------------- SYMBOLS --------------------------

	.type		.nv.reservedSmem.offset0,@object
	.size		.nv.reservedSmem.offset0,0x4
	.type		.nv.reservedSmem.cap,@object
	.size		.nv.reservedSmem.cap,0x4
	.type		__assertfail,@function
